//
// Generated by NVIDIA NVVM Compiler
//
// Compiler Build ID: CL-36424714
// Cuda compilation tools, release 13.0, V13.0.88
// Based on NVVM 20.0.0
//

.version 9.0
.target sm_100
.address_size 64

	// .globl	_Z26blockedFloydWarshallPhase1iiPim
// _ZZ26blockedFloydWarshallPhase1iiPimE6cacheD has been demoted
// _ZZ26blockedFloydWarshallPhase2iiPimE10cacheBaseD has been demoted
// _ZZ26blockedFloydWarshallPhase2iiPimE6cacheD has been demoted
// _ZZ26blockedFloydWarshallPhase3iiPimE13cacheBaseColD has been demoted
// _ZZ26blockedFloydWarshallPhase3iiPimE13cacheBaseRowD has been demoted
// _ZZ26blockedFloydWarshallPhase3iiPimE6cacheD has been demoted

.visible .entry _Z26blockedFloydWarshallPhase1iiPim(
	.param .u32 _Z26blockedFloydWarshallPhase1iiPim_param_0,
	.param .u32 _Z26blockedFloydWarshallPhase1iiPim_param_1,
	.param .u64 .ptr .align 1 _Z26blockedFloydWarshallPhase1iiPim_param_2,
	.param .u64 _Z26blockedFloydWarshallPhase1iiPim_param_3
)
{
	.reg .pred 	%p<2>;
	.reg .b32 	%r<672>;
	.reg .b64 	%rd<13>;
	// demoted variable
	.shared .align 4 .b8 _ZZ26blockedFloydWarshallPhase1iiPimE6cacheD[16384];
	ld.param.u32 	%r7, [_Z26blockedFloydWarshallPhase1iiPim_param_1];
	ld.param.u64 	%rd3, [_Z26blockedFloydWarshallPhase1iiPim_param_2];
	ld.param.u64 	%rd4, [_Z26blockedFloydWarshallPhase1iiPim_param_3];
	cvta.to.global.u64 	%rd5, %rd3;
	mov.u32 	%r1, %tid.x;
	mov.u32 	%r8, %tid.y;
	shl.b32 	%r9, %r7, 6;
	add.s32 	%r10, %r9, %r8;
	add.s32 	%r11, %r9, %r1;
	cvt.s64.s32 	%rd6, %r10;
	cvt.s64.s32 	%rd7, %r11;
	mad.lo.s64 	%rd8, %rd4, %rd6, %rd7;
	shl.b64 	%rd9, %rd8, 2;
	add.s64 	%rd1, %rd5, %rd9;
	ld.global.u32 	%r12, [%rd1];
	shl.b32 	%r13, %r8, 8;
	mov.u32 	%r14, _ZZ26blockedFloydWarshallPhase1iiPimE6cacheD;
	add.s32 	%r2, %r14, %r13;
	shl.b32 	%r15, %r1, 2;
	add.s32 	%r3, %r2, %r15;
	st.shared.u32 	[%r3], %r12;
	add.s32 	%r16, %r10, 32;
	cvt.s64.s32 	%rd10, %r16;
	mad.lo.s64 	%rd11, %rd4, %rd10, %rd7;
	shl.b64 	%rd12, %rd11, 2;
	add.s64 	%rd2, %rd5, %rd12;
	ld.global.u32 	%r17, [%rd2];
	st.shared.u32 	[%r3+8192], %r17;
	ld.global.u32 	%r18, [%rd1+128];
	st.shared.u32 	[%r3+128], %r18;
	ld.global.u32 	%r19, [%rd2+128];
	st.shared.u32 	[%r3+8320], %r19;
	bar.sync 	0;
	mov.b32 	%r671, 0;
$L__BB0_1:
	.pragma "nounroll";
	ld.shared.u32 	%r20, [%r3];
	shl.b32 	%r21, %r671, 2;
	add.s32 	%r22, %r2, %r21;
	ld.shared.u32 	%r23, [%r22];
	shl.b32 	%r24, %r671, 8;
	add.s32 	%r26, %r14, %r24;
	add.s32 	%r28, %r26, %r15;
	ld.shared.u32 	%r29, [%r28];
	add.s32 	%r30, %r29, %r23;
	min.s32 	%r31, %r20, %r30;
	st.shared.u32 	[%r3], %r31;
	ld.shared.u32 	%r32, [%r3+8192];
	ld.shared.u32 	%r33, [%r22+8192];
	ld.shared.u32 	%r34, [%r28];
	add.s32 	%r35, %r34, %r33;
	min.s32 	%r36, %r32, %r35;
	st.shared.u32 	[%r3+8192], %r36;
	ld.shared.u32 	%r37, [%r3+128];
	ld.shared.u32 	%r38, [%r22];
	ld.shared.u32 	%r39, [%r28+128];
	add.s32 	%r40, %r39, %r38;
	min.s32 	%r41, %r37, %r40;
	st.shared.u32 	[%r3+128], %r41;
	ld.shared.u32 	%r42, [%r3+8320];
	ld.shared.u32 	%r43, [%r22+8192];
	ld.shared.u32 	%r44, [%r28+128];
	add.s32 	%r45, %r44, %r43;
	min.s32 	%r46, %r42, %r45;
	st.shared.u32 	[%r3+8320], %r46;
	bar.sync 	0;
	ld.shared.u32 	%r47, [%r3];
	ld.shared.u32 	%r48, [%r22+4];
	ld.shared.u32 	%r49, [%r28+256];
	add.s32 	%r50, %r49, %r48;
	min.s32 	%r51, %r47, %r50;
	st.shared.u32 	[%r3], %r51;
	ld.shared.u32 	%r52, [%r3+8192];
	ld.shared.u32 	%r53, [%r22+8196];
	ld.shared.u32 	%r54, [%r28+256];
	add.s32 	%r55, %r54, %r53;
	min.s32 	%r56, %r52, %r55;
	st.shared.u32 	[%r3+8192], %r56;
	ld.shared.u32 	%r57, [%r3+128];
	ld.shared.u32 	%r58, [%r22+4];
	ld.shared.u32 	%r59, [%r28+384];
	add.s32 	%r60, %r59, %r58;
	min.s32 	%r61, %r57, %r60;
	st.shared.u32 	[%r3+128], %r61;
	ld.shared.u32 	%r62, [%r3+8320];
	ld.shared.u32 	%r63, [%r22+8196];
	ld.shared.u32 	%r64, [%r28+384];
	add.s32 	%r65, %r64, %r63;
	min.s32 	%r66, %r62, %r65;
	st.shared.u32 	[%r3+8320], %r66;
	bar.sync 	0;
	ld.shared.u32 	%r67, [%r3];
	ld.shared.u32 	%r68, [%r22+8];
	ld.shared.u32 	%r69, [%r28+512];
	add.s32 	%r70, %r69, %r68;
	min.s32 	%r71, %r67, %r70;
	st.shared.u32 	[%r3], %r71;
	ld.shared.u32 	%r72, [%r3+8192];
	ld.shared.u32 	%r73, [%r22+8200];
	ld.shared.u32 	%r74, [%r28+512];
	add.s32 	%r75, %r74, %r73;
	min.s32 	%r76, %r72, %r75;
	st.shared.u32 	[%r3+8192], %r76;
	ld.shared.u32 	%r77, [%r3+128];
	ld.shared.u32 	%r78, [%r22+8];
	ld.shared.u32 	%r79, [%r28+640];
	add.s32 	%r80, %r79, %r78;
	min.s32 	%r81, %r77, %r80;
	st.shared.u32 	[%r3+128], %r81;
	ld.shared.u32 	%r82, [%r3+8320];
	ld.shared.u32 	%r83, [%r22+8200];
	ld.shared.u32 	%r84, [%r28+640];
	add.s32 	%r85, %r84, %r83;
	min.s32 	%r86, %r82, %r85;
	st.shared.u32 	[%r3+8320], %r86;
	bar.sync 	0;
	ld.shared.u32 	%r87, [%r3];
	ld.shared.u32 	%r88, [%r22+12];
	ld.shared.u32 	%r89, [%r28+768];
	add.s32 	%r90, %r89, %r88;
	min.s32 	%r91, %r87, %r90;
	st.shared.u32 	[%r3], %r91;
	ld.shared.u32 	%r92, [%r3+8192];
	ld.shared.u32 	%r93, [%r22+8204];
	ld.shared.u32 	%r94, [%r28+768];
	add.s32 	%r95, %r94, %r93;
	min.s32 	%r96, %r92, %r95;
	st.shared.u32 	[%r3+8192], %r96;
	ld.shared.u32 	%r97, [%r3+128];
	ld.shared.u32 	%r98, [%r22+12];
	ld.shared.u32 	%r99, [%r28+896];
	add.s32 	%r100, %r99, %r98;
	min.s32 	%r101, %r97, %r100;
	st.shared.u32 	[%r3+128], %r101;
	ld.shared.u32 	%r102, [%r3+8320];
	ld.shared.u32 	%r103, [%r22+8204];
	ld.shared.u32 	%r104, [%r28+896];
	add.s32 	%r105, %r104, %r103;
	min.s32 	%r106, %r102, %r105;
	st.shared.u32 	[%r3+8320], %r106;
	bar.sync 	0;
	ld.shared.u32 	%r107, [%r3];
	ld.shared.u32 	%r108, [%r22+16];
	ld.shared.u32 	%r109, [%r28+1024];
	add.s32 	%r110, %r109, %r108;
	min.s32 	%r111, %r107, %r110;
	st.shared.u32 	[%r3], %r111;
	ld.shared.u32 	%r112, [%r3+8192];
	ld.shared.u32 	%r113, [%r22+8208];
	ld.shared.u32 	%r114, [%r28+1024];
	add.s32 	%r115, %r114, %r113;
	min.s32 	%r116, %r112, %r115;
	st.shared.u32 	[%r3+8192], %r116;
	ld.shared.u32 	%r117, [%r3+128];
	ld.shared.u32 	%r118, [%r22+16];
	ld.shared.u32 	%r119, [%r28+1152];
	add.s32 	%r120, %r119, %r118;
	min.s32 	%r121, %r117, %r120;
	st.shared.u32 	[%r3+128], %r121;
	ld.shared.u32 	%r122, [%r3+8320];
	ld.shared.u32 	%r123, [%r22+8208];
	ld.shared.u32 	%r124, [%r28+1152];
	add.s32 	%r125, %r124, %r123;
	min.s32 	%r126, %r122, %r125;
	st.shared.u32 	[%r3+8320], %r126;
	bar.sync 	0;
	ld.shared.u32 	%r127, [%r3];
	ld.shared.u32 	%r128, [%r22+20];
	ld.shared.u32 	%r129, [%r28+1280];
	add.s32 	%r130, %r129, %r128;
	min.s32 	%r131, %r127, %r130;
	st.shared.u32 	[%r3], %r131;
	ld.shared.u32 	%r132, [%r3+8192];
	ld.shared.u32 	%r133, [%r22+8212];
	ld.shared.u32 	%r134, [%r28+1280];
	add.s32 	%r135, %r134, %r133;
	min.s32 	%r136, %r132, %r135;
	st.shared.u32 	[%r3+8192], %r136;
	ld.shared.u32 	%r137, [%r3+128];
	ld.shared.u32 	%r138, [%r22+20];
	ld.shared.u32 	%r139, [%r28+1408];
	add.s32 	%r140, %r139, %r138;
	min.s32 	%r141, %r137, %r140;
	st.shared.u32 	[%r3+128], %r141;
	ld.shared.u32 	%r142, [%r3+8320];
	ld.shared.u32 	%r143, [%r22+8212];
	ld.shared.u32 	%r144, [%r28+1408];
	add.s32 	%r145, %r144, %r143;
	min.s32 	%r146, %r142, %r145;
	st.shared.u32 	[%r3+8320], %r146;
	bar.sync 	0;
	ld.shared.u32 	%r147, [%r3];
	ld.shared.u32 	%r148, [%r22+24];
	ld.shared.u32 	%r149, [%r28+1536];
	add.s32 	%r150, %r149, %r148;
	min.s32 	%r151, %r147, %r150;
	st.shared.u32 	[%r3], %r151;
	ld.shared.u32 	%r152, [%r3+8192];
	ld.shared.u32 	%r153, [%r22+8216];
	ld.shared.u32 	%r154, [%r28+1536];
	add.s32 	%r155, %r154, %r153;
	min.s32 	%r156, %r152, %r155;
	st.shared.u32 	[%r3+8192], %r156;
	ld.shared.u32 	%r157, [%r3+128];
	ld.shared.u32 	%r158, [%r22+24];
	ld.shared.u32 	%r159, [%r28+1664];
	add.s32 	%r160, %r159, %r158;
	min.s32 	%r161, %r157, %r160;
	st.shared.u32 	[%r3+128], %r161;
	ld.shared.u32 	%r162, [%r3+8320];
	ld.shared.u32 	%r163, [%r22+8216];
	ld.shared.u32 	%r164, [%r28+1664];
	add.s32 	%r165, %r164, %r163;
	min.s32 	%r166, %r162, %r165;
	st.shared.u32 	[%r3+8320], %r166;
	bar.sync 	0;
	ld.shared.u32 	%r167, [%r3];
	ld.shared.u32 	%r168, [%r22+28];
	ld.shared.u32 	%r169, [%r28+1792];
	add.s32 	%r170, %r169, %r168;
	min.s32 	%r171, %r167, %r170;
	st.shared.u32 	[%r3], %r171;
	ld.shared.u32 	%r172, [%r3+8192];
	ld.shared.u32 	%r173, [%r22+8220];
	ld.shared.u32 	%r174, [%r28+1792];
	add.s32 	%r175, %r174, %r173;
	min.s32 	%r176, %r172, %r175;
	st.shared.u32 	[%r3+8192], %r176;
	ld.shared.u32 	%r177, [%r3+128];
	ld.shared.u32 	%r178, [%r22+28];
	ld.shared.u32 	%r179, [%r28+1920];
	add.s32 	%r180, %r179, %r178;
	min.s32 	%r181, %r177, %r180;
	st.shared.u32 	[%r3+128], %r181;
	ld.shared.u32 	%r182, [%r3+8320];
	ld.shared.u32 	%r183, [%r22+8220];
	ld.shared.u32 	%r184, [%r28+1920];
	add.s32 	%r185, %r184, %r183;
	min.s32 	%r186, %r182, %r185;
	st.shared.u32 	[%r3+8320], %r186;
	bar.sync 	0;
	ld.shared.u32 	%r187, [%r3];
	ld.shared.u32 	%r188, [%r22+32];
	ld.shared.u32 	%r189, [%r28+2048];
	add.s32 	%r190, %r189, %r188;
	min.s32 	%r191, %r187, %r190;
	st.shared.u32 	[%r3], %r191;
	ld.shared.u32 	%r192, [%r3+8192];
	ld.shared.u32 	%r193, [%r22+8224];
	ld.shared.u32 	%r194, [%r28+2048];
	add.s32 	%r195, %r194, %r193;
	min.s32 	%r196, %r192, %r195;
	st.shared.u32 	[%r3+8192], %r196;
	ld.shared.u32 	%r197, [%r3+128];
	ld.shared.u32 	%r198, [%r22+32];
	ld.shared.u32 	%r199, [%r28+2176];
	add.s32 	%r200, %r199, %r198;
	min.s32 	%r201, %r197, %r200;
	st.shared.u32 	[%r3+128], %r201;
	ld.shared.u32 	%r202, [%r3+8320];
	ld.shared.u32 	%r203, [%r22+8224];
	ld.shared.u32 	%r204, [%r28+2176];
	add.s32 	%r205, %r204, %r203;
	min.s32 	%r206, %r202, %r205;
	st.shared.u32 	[%r3+8320], %r206;
	bar.sync 	0;
	ld.shared.u32 	%r207, [%r3];
	ld.shared.u32 	%r208, [%r22+36];
	ld.shared.u32 	%r209, [%r28+2304];
	add.s32 	%r210, %r209, %r208;
	min.s32 	%r211, %r207, %r210;
	st.shared.u32 	[%r3], %r211;
	ld.shared.u32 	%r212, [%r3+8192];
	ld.shared.u32 	%r213, [%r22+8228];
	ld.shared.u32 	%r214, [%r28+2304];
	add.s32 	%r215, %r214, %r213;
	min.s32 	%r216, %r212, %r215;
	st.shared.u32 	[%r3+8192], %r216;
	ld.shared.u32 	%r217, [%r3+128];
	ld.shared.u32 	%r218, [%r22+36];
	ld.shared.u32 	%r219, [%r28+2432];
	add.s32 	%r220, %r219, %r218;
	min.s32 	%r221, %r217, %r220;
	st.shared.u32 	[%r3+128], %r221;
	ld.shared.u32 	%r222, [%r3+8320];
	ld.shared.u32 	%r223, [%r22+8228];
	ld.shared.u32 	%r224, [%r28+2432];
	add.s32 	%r225, %r224, %r223;
	min.s32 	%r226, %r222, %r225;
	st.shared.u32 	[%r3+8320], %r226;
	bar.sync 	0;
	ld.shared.u32 	%r227, [%r3];
	ld.shared.u32 	%r228, [%r22+40];
	ld.shared.u32 	%r229, [%r28+2560];
	add.s32 	%r230, %r229, %r228;
	min.s32 	%r231, %r227, %r230;
	st.shared.u32 	[%r3], %r231;
	ld.shared.u32 	%r232, [%r3+8192];
	ld.shared.u32 	%r233, [%r22+8232];
	ld.shared.u32 	%r234, [%r28+2560];
	add.s32 	%r235, %r234, %r233;
	min.s32 	%r236, %r232, %r235;
	st.shared.u32 	[%r3+8192], %r236;
	ld.shared.u32 	%r237, [%r3+128];
	ld.shared.u32 	%r238, [%r22+40];
	ld.shared.u32 	%r239, [%r28+2688];
	add.s32 	%r240, %r239, %r238;
	min.s32 	%r241, %r237, %r240;
	st.shared.u32 	[%r3+128], %r241;
	ld.shared.u32 	%r242, [%r3+8320];
	ld.shared.u32 	%r243, [%r22+8232];
	ld.shared.u32 	%r244, [%r28+2688];
	add.s32 	%r245, %r244, %r243;
	min.s32 	%r246, %r242, %r245;
	st.shared.u32 	[%r3+8320], %r246;
	bar.sync 	0;
	ld.shared.u32 	%r247, [%r3];
	ld.shared.u32 	%r248, [%r22+44];
	ld.shared.u32 	%r249, [%r28+2816];
	add.s32 	%r250, %r249, %r248;
	min.s32 	%r251, %r247, %r250;
	st.shared.u32 	[%r3], %r251;
	ld.shared.u32 	%r252, [%r3+8192];
	ld.shared.u32 	%r253, [%r22+8236];
	ld.shared.u32 	%r254, [%r28+2816];
	add.s32 	%r255, %r254, %r253;
	min.s32 	%r256, %r252, %r255;
	st.shared.u32 	[%r3+8192], %r256;
	ld.shared.u32 	%r257, [%r3+128];
	ld.shared.u32 	%r258, [%r22+44];
	ld.shared.u32 	%r259, [%r28+2944];
	add.s32 	%r260, %r259, %r258;
	min.s32 	%r261, %r257, %r260;
	st.shared.u32 	[%r3+128], %r261;
	ld.shared.u32 	%r262, [%r3+8320];
	ld.shared.u32 	%r263, [%r22+8236];
	ld.shared.u32 	%r264, [%r28+2944];
	add.s32 	%r265, %r264, %r263;
	min.s32 	%r266, %r262, %r265;
	st.shared.u32 	[%r3+8320], %r266;
	bar.sync 	0;
	ld.shared.u32 	%r267, [%r3];
	ld.shared.u32 	%r268, [%r22+48];
	ld.shared.u32 	%r269, [%r28+3072];
	add.s32 	%r270, %r269, %r268;
	min.s32 	%r271, %r267, %r270;
	st.shared.u32 	[%r3], %r271;
	ld.shared.u32 	%r272, [%r3+8192];
	ld.shared.u32 	%r273, [%r22+8240];
	ld.shared.u32 	%r274, [%r28+3072];
	add.s32 	%r275, %r274, %r273;
	min.s32 	%r276, %r272, %r275;
	st.shared.u32 	[%r3+8192], %r276;
	ld.shared.u32 	%r277, [%r3+128];
	ld.shared.u32 	%r278, [%r22+48];
	ld.shared.u32 	%r279, [%r28+3200];
	add.s32 	%r280, %r279, %r278;
	min.s32 	%r281, %r277, %r280;
	st.shared.u32 	[%r3+128], %r281;
	ld.shared.u32 	%r282, [%r3+8320];
	ld.shared.u32 	%r283, [%r22+8240];
	ld.shared.u32 	%r284, [%r28+3200];
	add.s32 	%r285, %r284, %r283;
	min.s32 	%r286, %r282, %r285;
	st.shared.u32 	[%r3+8320], %r286;
	bar.sync 	0;
	ld.shared.u32 	%r287, [%r3];
	ld.shared.u32 	%r288, [%r22+52];
	ld.shared.u32 	%r289, [%r28+3328];
	add.s32 	%r290, %r289, %r288;
	min.s32 	%r291, %r287, %r290;
	st.shared.u32 	[%r3], %r291;
	ld.shared.u32 	%r292, [%r3+8192];
	ld.shared.u32 	%r293, [%r22+8244];
	ld.shared.u32 	%r294, [%r28+3328];
	add.s32 	%r295, %r294, %r293;
	min.s32 	%r296, %r292, %r295;
	st.shared.u32 	[%r3+8192], %r296;
	ld.shared.u32 	%r297, [%r3+128];
	ld.shared.u32 	%r298, [%r22+52];
	ld.shared.u32 	%r299, [%r28+3456];
	add.s32 	%r300, %r299, %r298;
	min.s32 	%r301, %r297, %r300;
	st.shared.u32 	[%r3+128], %r301;
	ld.shared.u32 	%r302, [%r3+8320];
	ld.shared.u32 	%r303, [%r22+8244];
	ld.shared.u32 	%r304, [%r28+3456];
	add.s32 	%r305, %r304, %r303;
	min.s32 	%r306, %r302, %r305;
	st.shared.u32 	[%r3+8320], %r306;
	bar.sync 	0;
	ld.shared.u32 	%r307, [%r3];
	ld.shared.u32 	%r308, [%r22+56];
	ld.shared.u32 	%r309, [%r28+3584];
	add.s32 	%r310, %r309, %r308;
	min.s32 	%r311, %r307, %r310;
	st.shared.u32 	[%r3], %r311;
	ld.shared.u32 	%r312, [%r3+8192];
	ld.shared.u32 	%r313, [%r22+8248];
	ld.shared.u32 	%r314, [%r28+3584];
	add.s32 	%r315, %r314, %r313;
	min.s32 	%r316, %r312, %r315;
	st.shared.u32 	[%r3+8192], %r316;
	ld.shared.u32 	%r317, [%r3+128];
	ld.shared.u32 	%r318, [%r22+56];
	ld.shared.u32 	%r319, [%r28+3712];
	add.s32 	%r320, %r319, %r318;
	min.s32 	%r321, %r317, %r320;
	st.shared.u32 	[%r3+128], %r321;
	ld.shared.u32 	%r322, [%r3+8320];
	ld.shared.u32 	%r323, [%r22+8248];
	ld.shared.u32 	%r324, [%r28+3712];
	add.s32 	%r325, %r324, %r323;
	min.s32 	%r326, %r322, %r325;
	st.shared.u32 	[%r3+8320], %r326;
	bar.sync 	0;
	ld.shared.u32 	%r327, [%r3];
	ld.shared.u32 	%r328, [%r22+60];
	ld.shared.u32 	%r329, [%r28+3840];
	add.s32 	%r330, %r329, %r328;
	min.s32 	%r331, %r327, %r330;
	st.shared.u32 	[%r3], %r331;
	ld.shared.u32 	%r332, [%r3+8192];
	ld.shared.u32 	%r333, [%r22+8252];
	ld.shared.u32 	%r334, [%r28+3840];
	add.s32 	%r335, %r334, %r333;
	min.s32 	%r336, %r332, %r335;
	st.shared.u32 	[%r3+8192], %r336;
	ld.shared.u32 	%r337, [%r3+128];
	ld.shared.u32 	%r338, [%r22+60];
	ld.shared.u32 	%r339, [%r28+3968];
	add.s32 	%r340, %r339, %r338;
	min.s32 	%r341, %r337, %r340;
	st.shared.u32 	[%r3+128], %r341;
	ld.shared.u32 	%r342, [%r3+8320];
	ld.shared.u32 	%r343, [%r22+8252];
	ld.shared.u32 	%r344, [%r28+3968];
	add.s32 	%r345, %r344, %r343;
	min.s32 	%r346, %r342, %r345;
	st.shared.u32 	[%r3+8320], %r346;
	bar.sync 	0;
	ld.shared.u32 	%r347, [%r3];
	ld.shared.u32 	%r348, [%r22+64];
	ld.shared.u32 	%r349, [%r28+4096];
	add.s32 	%r350, %r349, %r348;
	min.s32 	%r351, %r347, %r350;
	st.shared.u32 	[%r3], %r351;
	ld.shared.u32 	%r352, [%r3+8192];
	ld.shared.u32 	%r353, [%r22+8256];
	ld.shared.u32 	%r354, [%r28+4096];
	add.s32 	%r355, %r354, %r353;
	min.s32 	%r356, %r352, %r355;
	st.shared.u32 	[%r3+8192], %r356;
	ld.shared.u32 	%r357, [%r3+128];
	ld.shared.u32 	%r358, [%r22+64];
	ld.shared.u32 	%r359, [%r28+4224];
	add.s32 	%r360, %r359, %r358;
	min.s32 	%r361, %r357, %r360;
	st.shared.u32 	[%r3+128], %r361;
	ld.shared.u32 	%r362, [%r3+8320];
	ld.shared.u32 	%r363, [%r22+8256];
	ld.shared.u32 	%r364, [%r28+4224];
	add.s32 	%r365, %r364, %r363;
	min.s32 	%r366, %r362, %r365;
	st.shared.u32 	[%r3+8320], %r366;
	bar.sync 	0;
	ld.shared.u32 	%r367, [%r3];
	ld.shared.u32 	%r368, [%r22+68];
	ld.shared.u32 	%r369, [%r28+4352];
	add.s32 	%r370, %r369, %r368;
	min.s32 	%r371, %r367, %r370;
	st.shared.u32 	[%r3], %r371;
	ld.shared.u32 	%r372, [%r3+8192];
	ld.shared.u32 	%r373, [%r22+8260];
	ld.shared.u32 	%r374, [%r28+4352];
	add.s32 	%r375, %r374, %r373;
	min.s32 	%r376, %r372, %r375;
	st.shared.u32 	[%r3+8192], %r376;
	ld.shared.u32 	%r377, [%r3+128];
	ld.shared.u32 	%r378, [%r22+68];
	ld.shared.u32 	%r379, [%r28+4480];
	add.s32 	%r380, %r379, %r378;
	min.s32 	%r381, %r377, %r380;
	st.shared.u32 	[%r3+128], %r381;
	ld.shared.u32 	%r382, [%r3+8320];
	ld.shared.u32 	%r383, [%r22+8260];
	ld.shared.u32 	%r384, [%r28+4480];
	add.s32 	%r385, %r384, %r383;
	min.s32 	%r386, %r382, %r385;
	st.shared.u32 	[%r3+8320], %r386;
	bar.sync 	0;
	ld.shared.u32 	%r387, [%r3];
	ld.shared.u32 	%r388, [%r22+72];
	ld.shared.u32 	%r389, [%r28+4608];
	add.s32 	%r390, %r389, %r388;
	min.s32 	%r391, %r387, %r390;
	st.shared.u32 	[%r3], %r391;
	ld.shared.u32 	%r392, [%r3+8192];
	ld.shared.u32 	%r393, [%r22+8264];
	ld.shared.u32 	%r394, [%r28+4608];
	add.s32 	%r395, %r394, %r393;
	min.s32 	%r396, %r392, %r395;
	st.shared.u32 	[%r3+8192], %r396;
	ld.shared.u32 	%r397, [%r3+128];
	ld.shared.u32 	%r398, [%r22+72];
	ld.shared.u32 	%r399, [%r28+4736];
	add.s32 	%r400, %r399, %r398;
	min.s32 	%r401, %r397, %r400;
	st.shared.u32 	[%r3+128], %r401;
	ld.shared.u32 	%r402, [%r3+8320];
	ld.shared.u32 	%r403, [%r22+8264];
	ld.shared.u32 	%r404, [%r28+4736];
	add.s32 	%r405, %r404, %r403;
	min.s32 	%r406, %r402, %r405;
	st.shared.u32 	[%r3+8320], %r406;
	bar.sync 	0;
	ld.shared.u32 	%r407, [%r3];
	ld.shared.u32 	%r408, [%r22+76];
	ld.shared.u32 	%r409, [%r28+4864];
	add.s32 	%r410, %r409, %r408;
	min.s32 	%r411, %r407, %r410;
	st.shared.u32 	[%r3], %r411;
	ld.shared.u32 	%r412, [%r3+8192];
	ld.shared.u32 	%r413, [%r22+8268];
	ld.shared.u32 	%r414, [%r28+4864];
	add.s32 	%r415, %r414, %r413;
	min.s32 	%r416, %r412, %r415;
	st.shared.u32 	[%r3+8192], %r416;
	ld.shared.u32 	%r417, [%r3+128];
	ld.shared.u32 	%r418, [%r22+76];
	ld.shared.u32 	%r419, [%r28+4992];
	add.s32 	%r420, %r419, %r418;
	min.s32 	%r421, %r417, %r420;
	st.shared.u32 	[%r3+128], %r421;
	ld.shared.u32 	%r422, [%r3+8320];
	ld.shared.u32 	%r423, [%r22+8268];
	ld.shared.u32 	%r424, [%r28+4992];
	add.s32 	%r425, %r424, %r423;
	min.s32 	%r426, %r422, %r425;
	st.shared.u32 	[%r3+8320], %r426;
	bar.sync 	0;
	ld.shared.u32 	%r427, [%r3];
	ld.shared.u32 	%r428, [%r22+80];
	ld.shared.u32 	%r429, [%r28+5120];
	add.s32 	%r430, %r429, %r428;
	min.s32 	%r431, %r427, %r430;
	st.shared.u32 	[%r3], %r431;
	ld.shared.u32 	%r432, [%r3+8192];
	ld.shared.u32 	%r433, [%r22+8272];
	ld.shared.u32 	%r434, [%r28+5120];
	add.s32 	%r435, %r434, %r433;
	min.s32 	%r436, %r432, %r435;
	st.shared.u32 	[%r3+8192], %r436;
	ld.shared.u32 	%r437, [%r3+128];
	ld.shared.u32 	%r438, [%r22+80];
	ld.shared.u32 	%r439, [%r28+5248];
	add.s32 	%r440, %r439, %r438;
	min.s32 	%r441, %r437, %r440;
	st.shared.u32 	[%r3+128], %r441;
	ld.shared.u32 	%r442, [%r3+8320];
	ld.shared.u32 	%r443, [%r22+8272];
	ld.shared.u32 	%r444, [%r28+5248];
	add.s32 	%r445, %r444, %r443;
	min.s32 	%r446, %r442, %r445;
	st.shared.u32 	[%r3+8320], %r446;
	bar.sync 	0;
	ld.shared.u32 	%r447, [%r3];
	ld.shared.u32 	%r448, [%r22+84];
	ld.shared.u32 	%r449, [%r28+5376];
	add.s32 	%r450, %r449, %r448;
	min.s32 	%r451, %r447, %r450;
	st.shared.u32 	[%r3], %r451;
	ld.shared.u32 	%r452, [%r3+8192];
	ld.shared.u32 	%r453, [%r22+8276];
	ld.shared.u32 	%r454, [%r28+5376];
	add.s32 	%r455, %r454, %r453;
	min.s32 	%r456, %r452, %r455;
	st.shared.u32 	[%r3+8192], %r456;
	ld.shared.u32 	%r457, [%r3+128];
	ld.shared.u32 	%r458, [%r22+84];
	ld.shared.u32 	%r459, [%r28+5504];
	add.s32 	%r460, %r459, %r458;
	min.s32 	%r461, %r457, %r460;
	st.shared.u32 	[%r3+128], %r461;
	ld.shared.u32 	%r462, [%r3+8320];
	ld.shared.u32 	%r463, [%r22+8276];
	ld.shared.u32 	%r464, [%r28+5504];
	add.s32 	%r465, %r464, %r463;
	min.s32 	%r466, %r462, %r465;
	st.shared.u32 	[%r3+8320], %r466;
	bar.sync 	0;
	ld.shared.u32 	%r467, [%r3];
	ld.shared.u32 	%r468, [%r22+88];
	ld.shared.u32 	%r469, [%r28+5632];
	add.s32 	%r470, %r469, %r468;
	min.s32 	%r471, %r467, %r470;
	st.shared.u32 	[%r3], %r471;
	ld.shared.u32 	%r472, [%r3+8192];
	ld.shared.u32 	%r473, [%r22+8280];
	ld.shared.u32 	%r474, [%r28+5632];
	add.s32 	%r475, %r474, %r473;
	min.s32 	%r476, %r472, %r475;
	st.shared.u32 	[%r3+8192], %r476;
	ld.shared.u32 	%r477, [%r3+128];
	ld.shared.u32 	%r478, [%r22+88];
	ld.shared.u32 	%r479, [%r28+5760];
	add.s32 	%r480, %r479, %r478;
	min.s32 	%r481, %r477, %r480;
	st.shared.u32 	[%r3+128], %r481;
	ld.shared.u32 	%r482, [%r3+8320];
	ld.shared.u32 	%r483, [%r22+8280];
	ld.shared.u32 	%r484, [%r28+5760];
	add.s32 	%r485, %r484, %r483;
	min.s32 	%r486, %r482, %r485;
	st.shared.u32 	[%r3+8320], %r486;
	bar.sync 	0;
	ld.shared.u32 	%r487, [%r3];
	ld.shared.u32 	%r488, [%r22+92];
	ld.shared.u32 	%r489, [%r28+5888];
	add.s32 	%r490, %r489, %r488;
	min.s32 	%r491, %r487, %r490;
	st.shared.u32 	[%r3], %r491;
	ld.shared.u32 	%r492, [%r3+8192];
	ld.shared.u32 	%r493, [%r22+8284];
	ld.shared.u32 	%r494, [%r28+5888];
	add.s32 	%r495, %r494, %r493;
	min.s32 	%r496, %r492, %r495;
	st.shared.u32 	[%r3+8192], %r496;
	ld.shared.u32 	%r497, [%r3+128];
	ld.shared.u32 	%r498, [%r22+92];
	ld.shared.u32 	%r499, [%r28+6016];
	add.s32 	%r500, %r499, %r498;
	min.s32 	%r501, %r497, %r500;
	st.shared.u32 	[%r3+128], %r501;
	ld.shared.u32 	%r502, [%r3+8320];
	ld.shared.u32 	%r503, [%r22+8284];
	ld.shared.u32 	%r504, [%r28+6016];
	add.s32 	%r505, %r504, %r503;
	min.s32 	%r506, %r502, %r505;
	st.shared.u32 	[%r3+8320], %r506;
	bar.sync 	0;
	ld.shared.u32 	%r507, [%r3];
	ld.shared.u32 	%r508, [%r22+96];
	ld.shared.u32 	%r509, [%r28+6144];
	add.s32 	%r510, %r509, %r508;
	min.s32 	%r511, %r507, %r510;
	st.shared.u32 	[%r3], %r511;
	ld.shared.u32 	%r512, [%r3+8192];
	ld.shared.u32 	%r513, [%r22+8288];
	ld.shared.u32 	%r514, [%r28+6144];
	add.s32 	%r515, %r514, %r513;
	min.s32 	%r516, %r512, %r515;
	st.shared.u32 	[%r3+8192], %r516;
	ld.shared.u32 	%r517, [%r3+128];
	ld.shared.u32 	%r518, [%r22+96];
	ld.shared.u32 	%r519, [%r28+6272];
	add.s32 	%r520, %r519, %r518;
	min.s32 	%r521, %r517, %r520;
	st.shared.u32 	[%r3+128], %r521;
	ld.shared.u32 	%r522, [%r3+8320];
	ld.shared.u32 	%r523, [%r22+8288];
	ld.shared.u32 	%r524, [%r28+6272];
	add.s32 	%r525, %r524, %r523;
	min.s32 	%r526, %r522, %r525;
	st.shared.u32 	[%r3+8320], %r526;
	bar.sync 	0;
	ld.shared.u32 	%r527, [%r3];
	ld.shared.u32 	%r528, [%r22+100];
	ld.shared.u32 	%r529, [%r28+6400];
	add.s32 	%r530, %r529, %r528;
	min.s32 	%r531, %r527, %r530;
	st.shared.u32 	[%r3], %r531;
	ld.shared.u32 	%r532, [%r3+8192];
	ld.shared.u32 	%r533, [%r22+8292];
	ld.shared.u32 	%r534, [%r28+6400];
	add.s32 	%r535, %r534, %r533;
	min.s32 	%r536, %r532, %r535;
	st.shared.u32 	[%r3+8192], %r536;
	ld.shared.u32 	%r537, [%r3+128];
	ld.shared.u32 	%r538, [%r22+100];
	ld.shared.u32 	%r539, [%r28+6528];
	add.s32 	%r540, %r539, %r538;
	min.s32 	%r541, %r537, %r540;
	st.shared.u32 	[%r3+128], %r541;
	ld.shared.u32 	%r542, [%r3+8320];
	ld.shared.u32 	%r543, [%r22+8292];
	ld.shared.u32 	%r544, [%r28+6528];
	add.s32 	%r545, %r544, %r543;
	min.s32 	%r546, %r542, %r545;
	st.shared.u32 	[%r3+8320], %r546;
	bar.sync 	0;
	ld.shared.u32 	%r547, [%r3];
	ld.shared.u32 	%r548, [%r22+104];
	ld.shared.u32 	%r549, [%r28+6656];
	add.s32 	%r550, %r549, %r548;
	min.s32 	%r551, %r547, %r550;
	st.shared.u32 	[%r3], %r551;
	ld.shared.u32 	%r552, [%r3+8192];
	ld.shared.u32 	%r553, [%r22+8296];
	ld.shared.u32 	%r554, [%r28+6656];
	add.s32 	%r555, %r554, %r553;
	min.s32 	%r556, %r552, %r555;
	st.shared.u32 	[%r3+8192], %r556;
	ld.shared.u32 	%r557, [%r3+128];
	ld.shared.u32 	%r558, [%r22+104];
	ld.shared.u32 	%r559, [%r28+6784];
	add.s32 	%r560, %r559, %r558;
	min.s32 	%r561, %r557, %r560;
	st.shared.u32 	[%r3+128], %r561;
	ld.shared.u32 	%r562, [%r3+8320];
	ld.shared.u32 	%r563, [%r22+8296];
	ld.shared.u32 	%r564, [%r28+6784];
	add.s32 	%r565, %r564, %r563;
	min.s32 	%r566, %r562, %r565;
	st.shared.u32 	[%r3+8320], %r566;
	bar.sync 	0;
	ld.shared.u32 	%r567, [%r3];
	ld.shared.u32 	%r568, [%r22+108];
	ld.shared.u32 	%r569, [%r28+6912];
	add.s32 	%r570, %r569, %r568;
	min.s32 	%r571, %r567, %r570;
	st.shared.u32 	[%r3], %r571;
	ld.shared.u32 	%r572, [%r3+8192];
	ld.shared.u32 	%r573, [%r22+8300];
	ld.shared.u32 	%r574, [%r28+6912];
	add.s32 	%r575, %r574, %r573;
	min.s32 	%r576, %r572, %r575;
	st.shared.u32 	[%r3+8192], %r576;
	ld.shared.u32 	%r577, [%r3+128];
	ld.shared.u32 	%r578, [%r22+108];
	ld.shared.u32 	%r579, [%r28+7040];
	add.s32 	%r580, %r579, %r578;
	min.s32 	%r581, %r577, %r580;
	st.shared.u32 	[%r3+128], %r581;
	ld.shared.u32 	%r582, [%r3+8320];
	ld.shared.u32 	%r583, [%r22+8300];
	ld.shared.u32 	%r584, [%r28+7040];
	add.s32 	%r585, %r584, %r583;
	min.s32 	%r586, %r582, %r585;
	st.shared.u32 	[%r3+8320], %r586;
	bar.sync 	0;
	ld.shared.u32 	%r587, [%r3];
	ld.shared.u32 	%r588, [%r22+112];
	ld.shared.u32 	%r589, [%r28+7168];
	add.s32 	%r590, %r589, %r588;
	min.s32 	%r591, %r587, %r590;
	st.shared.u32 	[%r3], %r591;
	ld.shared.u32 	%r592, [%r3+8192];
	ld.shared.u32 	%r593, [%r22+8304];
	ld.shared.u32 	%r594, [%r28+7168];
	add.s32 	%r595, %r594, %r593;
	min.s32 	%r596, %r592, %r595;
	st.shared.u32 	[%r3+8192], %r596;
	ld.shared.u32 	%r597, [%r3+128];
	ld.shared.u32 	%r598, [%r22+112];
	ld.shared.u32 	%r599, [%r28+7296];
	add.s32 	%r600, %r599, %r598;
	min.s32 	%r601, %r597, %r600;
	st.shared.u32 	[%r3+128], %r601;
	ld.shared.u32 	%r602, [%r3+8320];
	ld.shared.u32 	%r603, [%r22+8304];
	ld.shared.u32 	%r604, [%r28+7296];
	add.s32 	%r605, %r604, %r603;
	min.s32 	%r606, %r602, %r605;
	st.shared.u32 	[%r3+8320], %r606;
	bar.sync 	0;
	ld.shared.u32 	%r607, [%r3];
	ld.shared.u32 	%r608, [%r22+116];
	ld.shared.u32 	%r609, [%r28+7424];
	add.s32 	%r610, %r609, %r608;
	min.s32 	%r611, %r607, %r610;
	st.shared.u32 	[%r3], %r611;
	ld.shared.u32 	%r612, [%r3+8192];
	ld.shared.u32 	%r613, [%r22+8308];
	ld.shared.u32 	%r614, [%r28+7424];
	add.s32 	%r615, %r614, %r613;
	min.s32 	%r616, %r612, %r615;
	st.shared.u32 	[%r3+8192], %r616;
	ld.shared.u32 	%r617, [%r3+128];
	ld.shared.u32 	%r618, [%r22+116];
	ld.shared.u32 	%r619, [%r28+7552];
	add.s32 	%r620, %r619, %r618;
	min.s32 	%r621, %r617, %r620;
	st.shared.u32 	[%r3+128], %r621;
	ld.shared.u32 	%r622, [%r3+8320];
	ld.shared.u32 	%r623, [%r22+8308];
	ld.shared.u32 	%r624, [%r28+7552];
	add.s32 	%r625, %r624, %r623;
	min.s32 	%r626, %r622, %r625;
	st.shared.u32 	[%r3+8320], %r626;
	bar.sync 	0;
	ld.shared.u32 	%r627, [%r3];
	ld.shared.u32 	%r628, [%r22+120];
	ld.shared.u32 	%r629, [%r28+7680];
	add.s32 	%r630, %r629, %r628;
	min.s32 	%r631, %r627, %r630;
	st.shared.u32 	[%r3], %r631;
	ld.shared.u32 	%r632, [%r3+8192];
	ld.shared.u32 	%r633, [%r22+8312];
	ld.shared.u32 	%r634, [%r28+7680];
	add.s32 	%r635, %r634, %r633;
	min.s32 	%r636, %r632, %r635;
	st.shared.u32 	[%r3+8192], %r636;
	ld.shared.u32 	%r637, [%r3+128];
	ld.shared.u32 	%r638, [%r22+120];
	ld.shared.u32 	%r639, [%r28+7808];
	add.s32 	%r640, %r639, %r638;
	min.s32 	%r641, %r637, %r640;
	st.shared.u32 	[%r3+128], %r641;
	ld.shared.u32 	%r642, [%r3+8320];
	ld.shared.u32 	%r643, [%r22+8312];
	ld.shared.u32 	%r644, [%r28+7808];
	add.s32 	%r645, %r644, %r643;
	min.s32 	%r646, %r642, %r645;
	st.shared.u32 	[%r3+8320], %r646;
	bar.sync 	0;
	ld.shared.u32 	%r647, [%r3];
	ld.shared.u32 	%r648, [%r22+124];
	ld.shared.u32 	%r649, [%r28+7936];
	add.s32 	%r650, %r649, %r648;
	min.s32 	%r651, %r647, %r650;
	st.shared.u32 	[%r3], %r651;
	ld.shared.u32 	%r652, [%r3+8192];
	ld.shared.u32 	%r653, [%r22+8316];
	ld.shared.u32 	%r654, [%r28+7936];
	add.s32 	%r655, %r654, %r653;
	min.s32 	%r656, %r652, %r655;
	st.shared.u32 	[%r3+8192], %r656;
	ld.shared.u32 	%r657, [%r3+128];
	ld.shared.u32 	%r658, [%r22+124];
	ld.shared.u32 	%r659, [%r28+8064];
	add.s32 	%r660, %r659, %r658;
	min.s32 	%r661, %r657, %r660;
	st.shared.u32 	[%r3+128], %r661;
	ld.shared.u32 	%r662, [%r3+8320];
	ld.shared.u32 	%r663, [%r22+8316];
	ld.shared.u32 	%r664, [%r28+8064];
	add.s32 	%r665, %r664, %r663;
	min.s32 	%r666, %r662, %r665;
	st.shared.u32 	[%r3+8320], %r666;
	bar.sync 	0;
	add.s32 	%r671, %r671, 32;
	setp.ne.s32 	%p1, %r671, 64;
	@%p1 bra 	$L__BB0_1;
	ld.shared.u32 	%r667, [%r3];
	st.global.u32 	[%rd1], %r667;
	ld.shared.u32 	%r668, [%r3+8192];
	st.global.u32 	[%rd2], %r668;
	ld.shared.u32 	%r669, [%r3+128];
	st.global.u32 	[%rd1+128], %r669;
	ld.shared.u32 	%r670, [%r3+8320];
	st.global.u32 	[%rd2+128], %r670;
	ret;

}
	// .globl	_Z26blockedFloydWarshallPhase2iiPim
.visible .entry _Z26blockedFloydWarshallPhase2iiPim(
	.param .u32 _Z26blockedFloydWarshallPhase2iiPim_param_0,
	.param .u32 _Z26blockedFloydWarshallPhase2iiPim_param_1,
	.param .u64 .ptr .align 1 _Z26blockedFloydWarshallPhase2iiPim_param_2,
	.param .u64 _Z26blockedFloydWarshallPhase2iiPim_param_3
)
{
	.reg .pred 	%p<5>;
	.reg .b32 	%r<996>;
	.reg .b64 	%rd<22>;
	// demoted variable
	.shared .align 4 .b8 _ZZ26blockedFloydWarshallPhase2iiPimE10cacheBaseD[16384];
	// demoted variable
	.shared .align 4 .b8 _ZZ26blockedFloydWarshallPhase2iiPimE6cacheD[16384];
	ld.param.u32 	%r49, [_Z26blockedFloydWarshallPhase2iiPim_param_1];
	ld.param.u64 	%rd3, [_Z26blockedFloydWarshallPhase2iiPim_param_2];
	ld.param.u64 	%rd4, [_Z26blockedFloydWarshallPhase2iiPim_param_3];
	mov.u32 	%r1, %ctaid.x;
	setp.eq.s32 	%p1, %r1, %r49;
	@%p1 bra 	$L__BB1_7;
	cvta.to.global.u64 	%rd5, %rd3;
	mov.u32 	%r2, %tid.x;
	mov.u32 	%r3, %tid.y;
	shl.b32 	%r50, %r49, 6;
	add.s32 	%r51, %r50, %r3;
	add.s32 	%r52, %r50, %r2;
	cvt.s64.s32 	%rd6, %r51;
	cvt.s64.s32 	%rd7, %r52;
	mad.lo.s64 	%rd8, %rd4, %rd6, %rd7;
	shl.b64 	%rd9, %rd8, 2;
	add.s64 	%rd10, %rd5, %rd9;
	ld.global.u32 	%r53, [%rd10];
	shl.b32 	%r54, %r3, 8;
	mov.u32 	%r55, _ZZ26blockedFloydWarshallPhase2iiPimE10cacheBaseD;
	add.s32 	%r56, %r55, %r54;
	shl.b32 	%r57, %r2, 2;
	add.s32 	%r58, %r56, %r57;
	st.shared.u32 	[%r58], %r53;
	add.s32 	%r59, %r51, 32;
	cvt.s64.s32 	%rd11, %r59;
	mad.lo.s64 	%rd12, %rd4, %rd11, %rd7;
	shl.b64 	%rd13, %rd12, 2;
	add.s64 	%rd14, %rd5, %rd13;
	ld.global.u32 	%r60, [%rd14];
	st.shared.u32 	[%r58+8192], %r60;
	ld.global.u32 	%r61, [%rd10+128];
	st.shared.u32 	[%r58+128], %r61;
	ld.global.u32 	%r62, [%rd14+128];
	st.shared.u32 	[%r58+8320], %r62;
	mov.u32 	%r63, %ctaid.y;
	setp.eq.s32 	%p2, %r63, 0;
	shl.b32 	%r64, %r1, 6;
	add.s32 	%r65, %r64, %r2;
	add.s32 	%r66, %r64, %r3;
	selp.b32 	%r67, %r51, %r66, %p2;
	selp.b32 	%r68, %r65, %r52, %p2;
	cvt.s64.s32 	%rd15, %r67;
	cvt.s64.s32 	%rd16, %r68;
	mad.lo.s64 	%rd17, %rd4, %rd15, %rd16;
	shl.b64 	%rd18, %rd17, 2;
	add.s64 	%rd1, %rd5, %rd18;
	ld.global.u32 	%r69, [%rd1];
	mov.u32 	%r70, _ZZ26blockedFloydWarshallPhase2iiPimE6cacheD;
	add.s32 	%r71, %r70, %r54;
	add.s32 	%r4, %r71, %r57;
	st.shared.u32 	[%r4], %r69;
	add.s32 	%r72, %r67, 32;
	cvt.s64.s32 	%rd19, %r72;
	mad.lo.s64 	%rd20, %rd4, %rd19, %rd16;
	shl.b64 	%rd21, %rd20, 2;
	add.s64 	%rd2, %rd5, %rd21;
	ld.global.u32 	%r73, [%rd2];
	st.shared.u32 	[%r4+8192], %r73;
	ld.global.u32 	%r74, [%rd1+128];
	st.shared.u32 	[%r4+128], %r74;
	ld.global.u32 	%r75, [%rd2+128];
	st.shared.u32 	[%r4+8320], %r75;
	bar.sync 	0;
	@%p2 bra 	$L__BB1_4;
	ld.shared.u32 	%r995, [%r4];
	ld.shared.u32 	%r994, [%r4+8192];
	ld.shared.u32 	%r993, [%r4+128];
	ld.shared.u32 	%r992, [%r4+8320];
	add.s32 	%r79, %r54, %r70;
	add.s32 	%r986, %r79, 8192;
	add.s32 	%r82, %r57, %r55;
	add.s32 	%r985, %r82, 4096;
	mov.b32 	%r987, 8192;
$L__BB1_3:
	.pragma "nounroll";
	ld.shared.u32 	%r83, [%r986+-8192];
	ld.shared.u32 	%r84, [%r985+-4096];
	add.s32 	%r85, %r84, %r83;
	min.s32 	%r86, %r995, %r85;
	st.shared.u32 	[%r4], %r86;
	ld.shared.u32 	%r87, [%r986];
	add.s32 	%r88, %r84, %r87;
	min.s32 	%r89, %r994, %r88;
	st.shared.u32 	[%r4+8192], %r89;
	ld.shared.u32 	%r90, [%r986+-8192];
	ld.shared.u32 	%r91, [%r985+-3968];
	add.s32 	%r92, %r91, %r90;
	min.s32 	%r93, %r993, %r92;
	st.shared.u32 	[%r4+128], %r93;
	ld.shared.u32 	%r94, [%r986];
	add.s32 	%r95, %r91, %r94;
	min.s32 	%r96, %r992, %r95;
	st.shared.u32 	[%r4+8320], %r96;
	ld.shared.u32 	%r97, [%r986+-8188];
	ld.shared.u32 	%r98, [%r985+-3840];
	add.s32 	%r99, %r98, %r97;
	min.s32 	%r100, %r86, %r99;
	st.shared.u32 	[%r4], %r100;
	ld.shared.u32 	%r101, [%r986+4];
	add.s32 	%r102, %r98, %r101;
	min.s32 	%r103, %r89, %r102;
	st.shared.u32 	[%r4+8192], %r103;
	ld.shared.u32 	%r104, [%r986+-8188];
	ld.shared.u32 	%r105, [%r985+-3712];
	add.s32 	%r106, %r105, %r104;
	min.s32 	%r107, %r93, %r106;
	st.shared.u32 	[%r4+128], %r107;
	ld.shared.u32 	%r108, [%r986+4];
	add.s32 	%r109, %r105, %r108;
	min.s32 	%r110, %r96, %r109;
	st.shared.u32 	[%r4+8320], %r110;
	ld.shared.u32 	%r111, [%r986+-8184];
	ld.shared.u32 	%r112, [%r985+-3584];
	add.s32 	%r113, %r112, %r111;
	min.s32 	%r114, %r100, %r113;
	st.shared.u32 	[%r4], %r114;
	ld.shared.u32 	%r115, [%r986+8];
	add.s32 	%r116, %r112, %r115;
	min.s32 	%r117, %r103, %r116;
	st.shared.u32 	[%r4+8192], %r117;
	ld.shared.u32 	%r118, [%r986+-8184];
	ld.shared.u32 	%r119, [%r985+-3456];
	add.s32 	%r120, %r119, %r118;
	min.s32 	%r121, %r107, %r120;
	st.shared.u32 	[%r4+128], %r121;
	ld.shared.u32 	%r122, [%r986+8];
	add.s32 	%r123, %r119, %r122;
	min.s32 	%r124, %r110, %r123;
	st.shared.u32 	[%r4+8320], %r124;
	ld.shared.u32 	%r125, [%r986+-8180];
	ld.shared.u32 	%r126, [%r985+-3328];
	add.s32 	%r127, %r126, %r125;
	min.s32 	%r128, %r114, %r127;
	st.shared.u32 	[%r4], %r128;
	ld.shared.u32 	%r129, [%r986+12];
	add.s32 	%r130, %r126, %r129;
	min.s32 	%r131, %r117, %r130;
	st.shared.u32 	[%r4+8192], %r131;
	ld.shared.u32 	%r132, [%r986+-8180];
	ld.shared.u32 	%r133, [%r985+-3200];
	add.s32 	%r134, %r133, %r132;
	min.s32 	%r135, %r121, %r134;
	st.shared.u32 	[%r4+128], %r135;
	ld.shared.u32 	%r136, [%r986+12];
	add.s32 	%r137, %r133, %r136;
	min.s32 	%r138, %r124, %r137;
	st.shared.u32 	[%r4+8320], %r138;
	ld.shared.u32 	%r139, [%r986+-8176];
	ld.shared.u32 	%r140, [%r985+-3072];
	add.s32 	%r141, %r140, %r139;
	min.s32 	%r142, %r128, %r141;
	st.shared.u32 	[%r4], %r142;
	ld.shared.u32 	%r143, [%r986+16];
	add.s32 	%r144, %r140, %r143;
	min.s32 	%r145, %r131, %r144;
	st.shared.u32 	[%r4+8192], %r145;
	ld.shared.u32 	%r146, [%r986+-8176];
	ld.shared.u32 	%r147, [%r985+-2944];
	add.s32 	%r148, %r147, %r146;
	min.s32 	%r149, %r135, %r148;
	st.shared.u32 	[%r4+128], %r149;
	ld.shared.u32 	%r150, [%r986+16];
	add.s32 	%r151, %r147, %r150;
	min.s32 	%r152, %r138, %r151;
	st.shared.u32 	[%r4+8320], %r152;
	ld.shared.u32 	%r153, [%r986+-8172];
	ld.shared.u32 	%r154, [%r985+-2816];
	add.s32 	%r155, %r154, %r153;
	min.s32 	%r156, %r142, %r155;
	st.shared.u32 	[%r4], %r156;
	ld.shared.u32 	%r157, [%r986+20];
	add.s32 	%r158, %r154, %r157;
	min.s32 	%r159, %r145, %r158;
	st.shared.u32 	[%r4+8192], %r159;
	ld.shared.u32 	%r160, [%r986+-8172];
	ld.shared.u32 	%r161, [%r985+-2688];
	add.s32 	%r162, %r161, %r160;
	min.s32 	%r163, %r149, %r162;
	st.shared.u32 	[%r4+128], %r163;
	ld.shared.u32 	%r164, [%r986+20];
	add.s32 	%r165, %r161, %r164;
	min.s32 	%r166, %r152, %r165;
	st.shared.u32 	[%r4+8320], %r166;
	ld.shared.u32 	%r167, [%r986+-8168];
	ld.shared.u32 	%r168, [%r985+-2560];
	add.s32 	%r169, %r168, %r167;
	min.s32 	%r170, %r156, %r169;
	st.shared.u32 	[%r4], %r170;
	ld.shared.u32 	%r171, [%r986+24];
	add.s32 	%r172, %r168, %r171;
	min.s32 	%r173, %r159, %r172;
	st.shared.u32 	[%r4+8192], %r173;
	ld.shared.u32 	%r174, [%r986+-8168];
	ld.shared.u32 	%r175, [%r985+-2432];
	add.s32 	%r176, %r175, %r174;
	min.s32 	%r177, %r163, %r176;
	st.shared.u32 	[%r4+128], %r177;
	ld.shared.u32 	%r178, [%r986+24];
	add.s32 	%r179, %r175, %r178;
	min.s32 	%r180, %r166, %r179;
	st.shared.u32 	[%r4+8320], %r180;
	ld.shared.u32 	%r181, [%r986+-8164];
	ld.shared.u32 	%r182, [%r985+-2304];
	add.s32 	%r183, %r182, %r181;
	min.s32 	%r184, %r170, %r183;
	st.shared.u32 	[%r4], %r184;
	ld.shared.u32 	%r185, [%r986+28];
	add.s32 	%r186, %r182, %r185;
	min.s32 	%r187, %r173, %r186;
	st.shared.u32 	[%r4+8192], %r187;
	ld.shared.u32 	%r188, [%r986+-8164];
	ld.shared.u32 	%r189, [%r985+-2176];
	add.s32 	%r190, %r189, %r188;
	min.s32 	%r191, %r177, %r190;
	st.shared.u32 	[%r4+128], %r191;
	ld.shared.u32 	%r192, [%r986+28];
	add.s32 	%r193, %r189, %r192;
	min.s32 	%r194, %r180, %r193;
	st.shared.u32 	[%r4+8320], %r194;
	ld.shared.u32 	%r195, [%r986+-8160];
	ld.shared.u32 	%r196, [%r985+-2048];
	add.s32 	%r197, %r196, %r195;
	min.s32 	%r198, %r184, %r197;
	st.shared.u32 	[%r4], %r198;
	ld.shared.u32 	%r199, [%r986+32];
	add.s32 	%r200, %r196, %r199;
	min.s32 	%r201, %r187, %r200;
	st.shared.u32 	[%r4+8192], %r201;
	ld.shared.u32 	%r202, [%r986+-8160];
	ld.shared.u32 	%r203, [%r985+-1920];
	add.s32 	%r204, %r203, %r202;
	min.s32 	%r205, %r191, %r204;
	st.shared.u32 	[%r4+128], %r205;
	ld.shared.u32 	%r206, [%r986+32];
	add.s32 	%r207, %r203, %r206;
	min.s32 	%r208, %r194, %r207;
	st.shared.u32 	[%r4+8320], %r208;
	ld.shared.u32 	%r209, [%r986+-8156];
	ld.shared.u32 	%r210, [%r985+-1792];
	add.s32 	%r211, %r210, %r209;
	min.s32 	%r212, %r198, %r211;
	st.shared.u32 	[%r4], %r212;
	ld.shared.u32 	%r213, [%r986+36];
	add.s32 	%r214, %r210, %r213;
	min.s32 	%r215, %r201, %r214;
	st.shared.u32 	[%r4+8192], %r215;
	ld.shared.u32 	%r216, [%r986+-8156];
	ld.shared.u32 	%r217, [%r985+-1664];
	add.s32 	%r218, %r217, %r216;
	min.s32 	%r219, %r205, %r218;
	st.shared.u32 	[%r4+128], %r219;
	ld.shared.u32 	%r220, [%r986+36];
	add.s32 	%r221, %r217, %r220;
	min.s32 	%r222, %r208, %r221;
	st.shared.u32 	[%r4+8320], %r222;
	ld.shared.u32 	%r223, [%r986+-8152];
	ld.shared.u32 	%r224, [%r985+-1536];
	add.s32 	%r225, %r224, %r223;
	min.s32 	%r226, %r212, %r225;
	st.shared.u32 	[%r4], %r226;
	ld.shared.u32 	%r227, [%r986+40];
	add.s32 	%r228, %r224, %r227;
	min.s32 	%r229, %r215, %r228;
	st.shared.u32 	[%r4+8192], %r229;
	ld.shared.u32 	%r230, [%r986+-8152];
	ld.shared.u32 	%r231, [%r985+-1408];
	add.s32 	%r232, %r231, %r230;
	min.s32 	%r233, %r219, %r232;
	st.shared.u32 	[%r4+128], %r233;
	ld.shared.u32 	%r234, [%r986+40];
	add.s32 	%r235, %r231, %r234;
	min.s32 	%r236, %r222, %r235;
	st.shared.u32 	[%r4+8320], %r236;
	ld.shared.u32 	%r237, [%r986+-8148];
	ld.shared.u32 	%r238, [%r985+-1280];
	add.s32 	%r239, %r238, %r237;
	min.s32 	%r240, %r226, %r239;
	st.shared.u32 	[%r4], %r240;
	ld.shared.u32 	%r241, [%r986+44];
	add.s32 	%r242, %r238, %r241;
	min.s32 	%r243, %r229, %r242;
	st.shared.u32 	[%r4+8192], %r243;
	ld.shared.u32 	%r244, [%r986+-8148];
	ld.shared.u32 	%r245, [%r985+-1152];
	add.s32 	%r246, %r245, %r244;
	min.s32 	%r247, %r233, %r246;
	st.shared.u32 	[%r4+128], %r247;
	ld.shared.u32 	%r248, [%r986+44];
	add.s32 	%r249, %r245, %r248;
	min.s32 	%r250, %r236, %r249;
	st.shared.u32 	[%r4+8320], %r250;
	ld.shared.u32 	%r251, [%r986+-8144];
	ld.shared.u32 	%r252, [%r985+-1024];
	add.s32 	%r253, %r252, %r251;
	min.s32 	%r254, %r240, %r253;
	st.shared.u32 	[%r4], %r254;
	ld.shared.u32 	%r255, [%r986+48];
	add.s32 	%r256, %r252, %r255;
	min.s32 	%r257, %r243, %r256;
	st.shared.u32 	[%r4+8192], %r257;
	ld.shared.u32 	%r258, [%r986+-8144];
	ld.shared.u32 	%r259, [%r985+-896];
	add.s32 	%r260, %r259, %r258;
	min.s32 	%r261, %r247, %r260;
	st.shared.u32 	[%r4+128], %r261;
	ld.shared.u32 	%r262, [%r986+48];
	add.s32 	%r263, %r259, %r262;
	min.s32 	%r264, %r250, %r263;
	st.shared.u32 	[%r4+8320], %r264;
	ld.shared.u32 	%r265, [%r986+-8140];
	ld.shared.u32 	%r266, [%r985+-768];
	add.s32 	%r267, %r266, %r265;
	min.s32 	%r268, %r254, %r267;
	st.shared.u32 	[%r4], %r268;
	ld.shared.u32 	%r269, [%r986+52];
	add.s32 	%r270, %r266, %r269;
	min.s32 	%r271, %r257, %r270;
	st.shared.u32 	[%r4+8192], %r271;
	ld.shared.u32 	%r272, [%r986+-8140];
	ld.shared.u32 	%r273, [%r985+-640];
	add.s32 	%r274, %r273, %r272;
	min.s32 	%r275, %r261, %r274;
	st.shared.u32 	[%r4+128], %r275;
	ld.shared.u32 	%r276, [%r986+52];
	add.s32 	%r277, %r273, %r276;
	min.s32 	%r278, %r264, %r277;
	st.shared.u32 	[%r4+8320], %r278;
	ld.shared.u32 	%r279, [%r986+-8136];
	ld.shared.u32 	%r280, [%r985+-512];
	add.s32 	%r281, %r280, %r279;
	min.s32 	%r282, %r268, %r281;
	st.shared.u32 	[%r4], %r282;
	ld.shared.u32 	%r283, [%r986+56];
	add.s32 	%r284, %r280, %r283;
	min.s32 	%r285, %r271, %r284;
	st.shared.u32 	[%r4+8192], %r285;
	ld.shared.u32 	%r286, [%r986+-8136];
	ld.shared.u32 	%r287, [%r985+-384];
	add.s32 	%r288, %r287, %r286;
	min.s32 	%r289, %r275, %r288;
	st.shared.u32 	[%r4+128], %r289;
	ld.shared.u32 	%r290, [%r986+56];
	add.s32 	%r291, %r287, %r290;
	min.s32 	%r292, %r278, %r291;
	st.shared.u32 	[%r4+8320], %r292;
	ld.shared.u32 	%r293, [%r986+-8132];
	ld.shared.u32 	%r294, [%r985+-256];
	add.s32 	%r295, %r294, %r293;
	min.s32 	%r296, %r282, %r295;
	st.shared.u32 	[%r4], %r296;
	ld.shared.u32 	%r297, [%r986+60];
	add.s32 	%r298, %r294, %r297;
	min.s32 	%r299, %r285, %r298;
	st.shared.u32 	[%r4+8192], %r299;
	ld.shared.u32 	%r300, [%r986+-8132];
	ld.shared.u32 	%r301, [%r985+-128];
	add.s32 	%r302, %r301, %r300;
	min.s32 	%r303, %r289, %r302;
	st.shared.u32 	[%r4+128], %r303;
	ld.shared.u32 	%r304, [%r986+60];
	add.s32 	%r305, %r301, %r304;
	min.s32 	%r306, %r292, %r305;
	st.shared.u32 	[%r4+8320], %r306;
	ld.shared.u32 	%r307, [%r986+-8128];
	ld.shared.u32 	%r308, [%r985];
	add.s32 	%r309, %r308, %r307;
	min.s32 	%r310, %r296, %r309;
	st.shared.u32 	[%r4], %r310;
	ld.shared.u32 	%r311, [%r986+64];
	add.s32 	%r312, %r308, %r311;
	min.s32 	%r313, %r299, %r312;
	st.shared.u32 	[%r4+8192], %r313;
	ld.shared.u32 	%r314, [%r986+-8128];
	ld.shared.u32 	%r315, [%r985+128];
	add.s32 	%r316, %r315, %r314;
	min.s32 	%r317, %r303, %r316;
	st.shared.u32 	[%r4+128], %r317;
	ld.shared.u32 	%r318, [%r986+64];
	add.s32 	%r319, %r315, %r318;
	min.s32 	%r320, %r306, %r319;
	st.shared.u32 	[%r4+8320], %r320;
	ld.shared.u32 	%r321, [%r986+-8124];
	ld.shared.u32 	%r322, [%r985+256];
	add.s32 	%r323, %r322, %r321;
	min.s32 	%r324, %r310, %r323;
	st.shared.u32 	[%r4], %r324;
	ld.shared.u32 	%r325, [%r986+68];
	add.s32 	%r326, %r322, %r325;
	min.s32 	%r327, %r313, %r326;
	st.shared.u32 	[%r4+8192], %r327;
	ld.shared.u32 	%r328, [%r986+-8124];
	ld.shared.u32 	%r329, [%r985+384];
	add.s32 	%r330, %r329, %r328;
	min.s32 	%r331, %r317, %r330;
	st.shared.u32 	[%r4+128], %r331;
	ld.shared.u32 	%r332, [%r986+68];
	add.s32 	%r333, %r329, %r332;
	min.s32 	%r334, %r320, %r333;
	st.shared.u32 	[%r4+8320], %r334;
	ld.shared.u32 	%r335, [%r986+-8120];
	ld.shared.u32 	%r336, [%r985+512];
	add.s32 	%r337, %r336, %r335;
	min.s32 	%r338, %r324, %r337;
	st.shared.u32 	[%r4], %r338;
	ld.shared.u32 	%r339, [%r986+72];
	add.s32 	%r340, %r336, %r339;
	min.s32 	%r341, %r327, %r340;
	st.shared.u32 	[%r4+8192], %r341;
	ld.shared.u32 	%r342, [%r986+-8120];
	ld.shared.u32 	%r343, [%r985+640];
	add.s32 	%r344, %r343, %r342;
	min.s32 	%r345, %r331, %r344;
	st.shared.u32 	[%r4+128], %r345;
	ld.shared.u32 	%r346, [%r986+72];
	add.s32 	%r347, %r343, %r346;
	min.s32 	%r348, %r334, %r347;
	st.shared.u32 	[%r4+8320], %r348;
	ld.shared.u32 	%r349, [%r986+-8116];
	ld.shared.u32 	%r350, [%r985+768];
	add.s32 	%r351, %r350, %r349;
	min.s32 	%r352, %r338, %r351;
	st.shared.u32 	[%r4], %r352;
	ld.shared.u32 	%r353, [%r986+76];
	add.s32 	%r354, %r350, %r353;
	min.s32 	%r355, %r341, %r354;
	st.shared.u32 	[%r4+8192], %r355;
	ld.shared.u32 	%r356, [%r986+-8116];
	ld.shared.u32 	%r357, [%r985+896];
	add.s32 	%r358, %r357, %r356;
	min.s32 	%r359, %r345, %r358;
	st.shared.u32 	[%r4+128], %r359;
	ld.shared.u32 	%r360, [%r986+76];
	add.s32 	%r361, %r357, %r360;
	min.s32 	%r362, %r348, %r361;
	st.shared.u32 	[%r4+8320], %r362;
	ld.shared.u32 	%r363, [%r986+-8112];
	ld.shared.u32 	%r364, [%r985+1024];
	add.s32 	%r365, %r364, %r363;
	min.s32 	%r366, %r352, %r365;
	st.shared.u32 	[%r4], %r366;
	ld.shared.u32 	%r367, [%r986+80];
	add.s32 	%r368, %r364, %r367;
	min.s32 	%r369, %r355, %r368;
	st.shared.u32 	[%r4+8192], %r369;
	ld.shared.u32 	%r370, [%r986+-8112];
	ld.shared.u32 	%r371, [%r985+1152];
	add.s32 	%r372, %r371, %r370;
	min.s32 	%r373, %r359, %r372;
	st.shared.u32 	[%r4+128], %r373;
	ld.shared.u32 	%r374, [%r986+80];
	add.s32 	%r375, %r371, %r374;
	min.s32 	%r376, %r362, %r375;
	st.shared.u32 	[%r4+8320], %r376;
	ld.shared.u32 	%r377, [%r986+-8108];
	ld.shared.u32 	%r378, [%r985+1280];
	add.s32 	%r379, %r378, %r377;
	min.s32 	%r380, %r366, %r379;
	st.shared.u32 	[%r4], %r380;
	ld.shared.u32 	%r381, [%r986+84];
	add.s32 	%r382, %r378, %r381;
	min.s32 	%r383, %r369, %r382;
	st.shared.u32 	[%r4+8192], %r383;
	ld.shared.u32 	%r384, [%r986+-8108];
	ld.shared.u32 	%r385, [%r985+1408];
	add.s32 	%r386, %r385, %r384;
	min.s32 	%r387, %r373, %r386;
	st.shared.u32 	[%r4+128], %r387;
	ld.shared.u32 	%r388, [%r986+84];
	add.s32 	%r389, %r385, %r388;
	min.s32 	%r390, %r376, %r389;
	st.shared.u32 	[%r4+8320], %r390;
	ld.shared.u32 	%r391, [%r986+-8104];
	ld.shared.u32 	%r392, [%r985+1536];
	add.s32 	%r393, %r392, %r391;
	min.s32 	%r394, %r380, %r393;
	st.shared.u32 	[%r4], %r394;
	ld.shared.u32 	%r395, [%r986+88];
	add.s32 	%r396, %r392, %r395;
	min.s32 	%r397, %r383, %r396;
	st.shared.u32 	[%r4+8192], %r397;
	ld.shared.u32 	%r398, [%r986+-8104];
	ld.shared.u32 	%r399, [%r985+1664];
	add.s32 	%r400, %r399, %r398;
	min.s32 	%r401, %r387, %r400;
	st.shared.u32 	[%r4+128], %r401;
	ld.shared.u32 	%r402, [%r986+88];
	add.s32 	%r403, %r399, %r402;
	min.s32 	%r404, %r390, %r403;
	st.shared.u32 	[%r4+8320], %r404;
	ld.shared.u32 	%r405, [%r986+-8100];
	ld.shared.u32 	%r406, [%r985+1792];
	add.s32 	%r407, %r406, %r405;
	min.s32 	%r408, %r394, %r407;
	st.shared.u32 	[%r4], %r408;
	ld.shared.u32 	%r409, [%r986+92];
	add.s32 	%r410, %r406, %r409;
	min.s32 	%r411, %r397, %r410;
	st.shared.u32 	[%r4+8192], %r411;
	ld.shared.u32 	%r412, [%r986+-8100];
	ld.shared.u32 	%r413, [%r985+1920];
	add.s32 	%r414, %r413, %r412;
	min.s32 	%r415, %r401, %r414;
	st.shared.u32 	[%r4+128], %r415;
	ld.shared.u32 	%r416, [%r986+92];
	add.s32 	%r417, %r413, %r416;
	min.s32 	%r418, %r404, %r417;
	st.shared.u32 	[%r4+8320], %r418;
	ld.shared.u32 	%r419, [%r986+-8096];
	ld.shared.u32 	%r420, [%r985+2048];
	add.s32 	%r421, %r420, %r419;
	min.s32 	%r422, %r408, %r421;
	st.shared.u32 	[%r4], %r422;
	ld.shared.u32 	%r423, [%r986+96];
	add.s32 	%r424, %r420, %r423;
	min.s32 	%r425, %r411, %r424;
	st.shared.u32 	[%r4+8192], %r425;
	ld.shared.u32 	%r426, [%r986+-8096];
	ld.shared.u32 	%r427, [%r985+2176];
	add.s32 	%r428, %r427, %r426;
	min.s32 	%r429, %r415, %r428;
	st.shared.u32 	[%r4+128], %r429;
	ld.shared.u32 	%r430, [%r986+96];
	add.s32 	%r431, %r427, %r430;
	min.s32 	%r432, %r418, %r431;
	st.shared.u32 	[%r4+8320], %r432;
	ld.shared.u32 	%r433, [%r986+-8092];
	ld.shared.u32 	%r434, [%r985+2304];
	add.s32 	%r435, %r434, %r433;
	min.s32 	%r436, %r422, %r435;
	st.shared.u32 	[%r4], %r436;
	ld.shared.u32 	%r437, [%r986+100];
	add.s32 	%r438, %r434, %r437;
	min.s32 	%r439, %r425, %r438;
	st.shared.u32 	[%r4+8192], %r439;
	ld.shared.u32 	%r440, [%r986+-8092];
	ld.shared.u32 	%r441, [%r985+2432];
	add.s32 	%r442, %r441, %r440;
	min.s32 	%r443, %r429, %r442;
	st.shared.u32 	[%r4+128], %r443;
	ld.shared.u32 	%r444, [%r986+100];
	add.s32 	%r445, %r441, %r444;
	min.s32 	%r446, %r432, %r445;
	st.shared.u32 	[%r4+8320], %r446;
	ld.shared.u32 	%r447, [%r986+-8088];
	ld.shared.u32 	%r448, [%r985+2560];
	add.s32 	%r449, %r448, %r447;
	min.s32 	%r450, %r436, %r449;
	st.shared.u32 	[%r4], %r450;
	ld.shared.u32 	%r451, [%r986+104];
	add.s32 	%r452, %r448, %r451;
	min.s32 	%r453, %r439, %r452;
	st.shared.u32 	[%r4+8192], %r453;
	ld.shared.u32 	%r454, [%r986+-8088];
	ld.shared.u32 	%r455, [%r985+2688];
	add.s32 	%r456, %r455, %r454;
	min.s32 	%r457, %r443, %r456;
	st.shared.u32 	[%r4+128], %r457;
	ld.shared.u32 	%r458, [%r986+104];
	add.s32 	%r459, %r455, %r458;
	min.s32 	%r460, %r446, %r459;
	st.shared.u32 	[%r4+8320], %r460;
	ld.shared.u32 	%r461, [%r986+-8084];
	ld.shared.u32 	%r462, [%r985+2816];
	add.s32 	%r463, %r462, %r461;
	min.s32 	%r464, %r450, %r463;
	st.shared.u32 	[%r4], %r464;
	ld.shared.u32 	%r465, [%r986+108];
	add.s32 	%r466, %r462, %r465;
	min.s32 	%r467, %r453, %r466;
	st.shared.u32 	[%r4+8192], %r467;
	ld.shared.u32 	%r468, [%r986+-8084];
	ld.shared.u32 	%r469, [%r985+2944];
	add.s32 	%r470, %r469, %r468;
	min.s32 	%r471, %r457, %r470;
	st.shared.u32 	[%r4+128], %r471;
	ld.shared.u32 	%r472, [%r986+108];
	add.s32 	%r473, %r469, %r472;
	min.s32 	%r474, %r460, %r473;
	st.shared.u32 	[%r4+8320], %r474;
	ld.shared.u32 	%r475, [%r986+-8080];
	ld.shared.u32 	%r476, [%r985+3072];
	add.s32 	%r477, %r476, %r475;
	min.s32 	%r478, %r464, %r477;
	st.shared.u32 	[%r4], %r478;
	ld.shared.u32 	%r479, [%r986+112];
	add.s32 	%r480, %r476, %r479;
	min.s32 	%r481, %r467, %r480;
	st.shared.u32 	[%r4+8192], %r481;
	ld.shared.u32 	%r482, [%r986+-8080];
	ld.shared.u32 	%r483, [%r985+3200];
	add.s32 	%r484, %r483, %r482;
	min.s32 	%r485, %r471, %r484;
	st.shared.u32 	[%r4+128], %r485;
	ld.shared.u32 	%r486, [%r986+112];
	add.s32 	%r487, %r483, %r486;
	min.s32 	%r488, %r474, %r487;
	st.shared.u32 	[%r4+8320], %r488;
	ld.shared.u32 	%r489, [%r986+-8076];
	ld.shared.u32 	%r490, [%r985+3328];
	add.s32 	%r491, %r490, %r489;
	min.s32 	%r492, %r478, %r491;
	st.shared.u32 	[%r4], %r492;
	ld.shared.u32 	%r493, [%r986+116];
	add.s32 	%r494, %r490, %r493;
	min.s32 	%r495, %r481, %r494;
	st.shared.u32 	[%r4+8192], %r495;
	ld.shared.u32 	%r496, [%r986+-8076];
	ld.shared.u32 	%r497, [%r985+3456];
	add.s32 	%r498, %r497, %r496;
	min.s32 	%r499, %r485, %r498;
	st.shared.u32 	[%r4+128], %r499;
	ld.shared.u32 	%r500, [%r986+116];
	add.s32 	%r501, %r497, %r500;
	min.s32 	%r502, %r488, %r501;
	st.shared.u32 	[%r4+8320], %r502;
	ld.shared.u32 	%r503, [%r986+-8072];
	ld.shared.u32 	%r504, [%r985+3584];
	add.s32 	%r505, %r504, %r503;
	min.s32 	%r506, %r492, %r505;
	st.shared.u32 	[%r4], %r506;
	ld.shared.u32 	%r507, [%r986+120];
	add.s32 	%r508, %r504, %r507;
	min.s32 	%r509, %r495, %r508;
	st.shared.u32 	[%r4+8192], %r509;
	ld.shared.u32 	%r510, [%r986+-8072];
	ld.shared.u32 	%r511, [%r985+3712];
	add.s32 	%r512, %r511, %r510;
	min.s32 	%r513, %r499, %r512;
	st.shared.u32 	[%r4+128], %r513;
	ld.shared.u32 	%r514, [%r986+120];
	add.s32 	%r515, %r511, %r514;
	min.s32 	%r516, %r502, %r515;
	st.shared.u32 	[%r4+8320], %r516;
	ld.shared.u32 	%r517, [%r986+-8068];
	ld.shared.u32 	%r518, [%r985+3840];
	add.s32 	%r519, %r518, %r517;
	min.s32 	%r995, %r506, %r519;
	st.shared.u32 	[%r4], %r995;
	ld.shared.u32 	%r520, [%r986+124];
	add.s32 	%r521, %r518, %r520;
	min.s32 	%r994, %r509, %r521;
	st.shared.u32 	[%r4+8192], %r994;
	ld.shared.u32 	%r522, [%r986+-8068];
	ld.shared.u32 	%r523, [%r985+3968];
	add.s32 	%r524, %r523, %r522;
	min.s32 	%r993, %r513, %r524;
	st.shared.u32 	[%r4+128], %r993;
	ld.shared.u32 	%r525, [%r986+124];
	add.s32 	%r526, %r523, %r525;
	min.s32 	%r992, %r516, %r526;
	st.shared.u32 	[%r4+8320], %r992;
	add.s32 	%r987, %r987, 128;
	add.s32 	%r986, %r986, 128;
	add.s32 	%r985, %r985, 8192;
	setp.ne.s32 	%p3, %r987, 8448;
	@%p3 bra 	$L__BB1_3;
	bra.uni 	$L__BB1_6;
$L__BB1_4:
	ld.shared.u32 	%r995, [%r4];
	ld.shared.u32 	%r994, [%r4+8192];
	ld.shared.u32 	%r993, [%r4+128];
	ld.shared.u32 	%r992, [%r4+8320];
	add.s32 	%r530, %r54, %r55;
	add.s32 	%r979, %r530, 8192;
	add.s32 	%r533, %r57, %r70;
	add.s32 	%r978, %r533, 4096;
	mov.b32 	%r980, 8192;
$L__BB1_5:
	.pragma "nounroll";
	ld.shared.u32 	%r534, [%r979+-8192];
	ld.shared.u32 	%r535, [%r978+-4096];
	add.s32 	%r536, %r535, %r534;
	min.s32 	%r537, %r995, %r536;
	st.shared.u32 	[%r4], %r537;
	ld.shared.u32 	%r538, [%r979];
	ld.shared.u32 	%r539, [%r978+-4096];
	add.s32 	%r540, %r539, %r538;
	min.s32 	%r541, %r994, %r540;
	st.shared.u32 	[%r4+8192], %r541;
	ld.shared.u32 	%r542, [%r978+-3968];
	add.s32 	%r543, %r542, %r534;
	min.s32 	%r544, %r993, %r543;
	st.shared.u32 	[%r4+128], %r544;
	ld.shared.u32 	%r545, [%r978+-3968];
	add.s32 	%r546, %r545, %r538;
	min.s32 	%r547, %r992, %r546;
	st.shared.u32 	[%r4+8320], %r547;
	ld.shared.u32 	%r548, [%r979+-8188];
	ld.shared.u32 	%r549, [%r978+-3840];
	add.s32 	%r550, %r549, %r548;
	min.s32 	%r551, %r537, %r550;
	st.shared.u32 	[%r4], %r551;
	ld.shared.u32 	%r552, [%r979+4];
	ld.shared.u32 	%r553, [%r978+-3840];
	add.s32 	%r554, %r553, %r552;
	min.s32 	%r555, %r541, %r554;
	st.shared.u32 	[%r4+8192], %r555;
	ld.shared.u32 	%r556, [%r978+-3712];
	add.s32 	%r557, %r556, %r548;
	min.s32 	%r558, %r544, %r557;
	st.shared.u32 	[%r4+128], %r558;
	ld.shared.u32 	%r559, [%r978+-3712];
	add.s32 	%r560, %r559, %r552;
	min.s32 	%r561, %r547, %r560;
	st.shared.u32 	[%r4+8320], %r561;
	ld.shared.u32 	%r562, [%r979+-8184];
	ld.shared.u32 	%r563, [%r978+-3584];
	add.s32 	%r564, %r563, %r562;
	min.s32 	%r565, %r551, %r564;
	st.shared.u32 	[%r4], %r565;
	ld.shared.u32 	%r566, [%r979+8];
	ld.shared.u32 	%r567, [%r978+-3584];
	add.s32 	%r568, %r567, %r566;
	min.s32 	%r569, %r555, %r568;
	st.shared.u32 	[%r4+8192], %r569;
	ld.shared.u32 	%r570, [%r978+-3456];
	add.s32 	%r571, %r570, %r562;
	min.s32 	%r572, %r558, %r571;
	st.shared.u32 	[%r4+128], %r572;
	ld.shared.u32 	%r573, [%r978+-3456];
	add.s32 	%r574, %r573, %r566;
	min.s32 	%r575, %r561, %r574;
	st.shared.u32 	[%r4+8320], %r575;
	ld.shared.u32 	%r576, [%r979+-8180];
	ld.shared.u32 	%r577, [%r978+-3328];
	add.s32 	%r578, %r577, %r576;
	min.s32 	%r579, %r565, %r578;
	st.shared.u32 	[%r4], %r579;
	ld.shared.u32 	%r580, [%r979+12];
	ld.shared.u32 	%r581, [%r978+-3328];
	add.s32 	%r582, %r581, %r580;
	min.s32 	%r583, %r569, %r582;
	st.shared.u32 	[%r4+8192], %r583;
	ld.shared.u32 	%r584, [%r978+-3200];
	add.s32 	%r585, %r584, %r576;
	min.s32 	%r586, %r572, %r585;
	st.shared.u32 	[%r4+128], %r586;
	ld.shared.u32 	%r587, [%r978+-3200];
	add.s32 	%r588, %r587, %r580;
	min.s32 	%r589, %r575, %r588;
	st.shared.u32 	[%r4+8320], %r589;
	ld.shared.u32 	%r590, [%r979+-8176];
	ld.shared.u32 	%r591, [%r978+-3072];
	add.s32 	%r592, %r591, %r590;
	min.s32 	%r593, %r579, %r592;
	st.shared.u32 	[%r4], %r593;
	ld.shared.u32 	%r594, [%r979+16];
	ld.shared.u32 	%r595, [%r978+-3072];
	add.s32 	%r596, %r595, %r594;
	min.s32 	%r597, %r583, %r596;
	st.shared.u32 	[%r4+8192], %r597;
	ld.shared.u32 	%r598, [%r978+-2944];
	add.s32 	%r599, %r598, %r590;
	min.s32 	%r600, %r586, %r599;
	st.shared.u32 	[%r4+128], %r600;
	ld.shared.u32 	%r601, [%r978+-2944];
	add.s32 	%r602, %r601, %r594;
	min.s32 	%r603, %r589, %r602;
	st.shared.u32 	[%r4+8320], %r603;
	ld.shared.u32 	%r604, [%r979+-8172];
	ld.shared.u32 	%r605, [%r978+-2816];
	add.s32 	%r606, %r605, %r604;
	min.s32 	%r607, %r593, %r606;
	st.shared.u32 	[%r4], %r607;
	ld.shared.u32 	%r608, [%r979+20];
	ld.shared.u32 	%r609, [%r978+-2816];
	add.s32 	%r610, %r609, %r608;
	min.s32 	%r611, %r597, %r610;
	st.shared.u32 	[%r4+8192], %r611;
	ld.shared.u32 	%r612, [%r978+-2688];
	add.s32 	%r613, %r612, %r604;
	min.s32 	%r614, %r600, %r613;
	st.shared.u32 	[%r4+128], %r614;
	ld.shared.u32 	%r615, [%r978+-2688];
	add.s32 	%r616, %r615, %r608;
	min.s32 	%r617, %r603, %r616;
	st.shared.u32 	[%r4+8320], %r617;
	ld.shared.u32 	%r618, [%r979+-8168];
	ld.shared.u32 	%r619, [%r978+-2560];
	add.s32 	%r620, %r619, %r618;
	min.s32 	%r621, %r607, %r620;
	st.shared.u32 	[%r4], %r621;
	ld.shared.u32 	%r622, [%r979+24];
	ld.shared.u32 	%r623, [%r978+-2560];
	add.s32 	%r624, %r623, %r622;
	min.s32 	%r625, %r611, %r624;
	st.shared.u32 	[%r4+8192], %r625;
	ld.shared.u32 	%r626, [%r978+-2432];
	add.s32 	%r627, %r626, %r618;
	min.s32 	%r628, %r614, %r627;
	st.shared.u32 	[%r4+128], %r628;
	ld.shared.u32 	%r629, [%r978+-2432];
	add.s32 	%r630, %r629, %r622;
	min.s32 	%r631, %r617, %r630;
	st.shared.u32 	[%r4+8320], %r631;
	ld.shared.u32 	%r632, [%r979+-8164];
	ld.shared.u32 	%r633, [%r978+-2304];
	add.s32 	%r634, %r633, %r632;
	min.s32 	%r635, %r621, %r634;
	st.shared.u32 	[%r4], %r635;
	ld.shared.u32 	%r636, [%r979+28];
	ld.shared.u32 	%r637, [%r978+-2304];
	add.s32 	%r638, %r637, %r636;
	min.s32 	%r639, %r625, %r638;
	st.shared.u32 	[%r4+8192], %r639;
	ld.shared.u32 	%r640, [%r978+-2176];
	add.s32 	%r641, %r640, %r632;
	min.s32 	%r642, %r628, %r641;
	st.shared.u32 	[%r4+128], %r642;
	ld.shared.u32 	%r643, [%r978+-2176];
	add.s32 	%r644, %r643, %r636;
	min.s32 	%r645, %r631, %r644;
	st.shared.u32 	[%r4+8320], %r645;
	ld.shared.u32 	%r646, [%r979+-8160];
	ld.shared.u32 	%r647, [%r978+-2048];
	add.s32 	%r648, %r647, %r646;
	min.s32 	%r649, %r635, %r648;
	st.shared.u32 	[%r4], %r649;
	ld.shared.u32 	%r650, [%r979+32];
	ld.shared.u32 	%r651, [%r978+-2048];
	add.s32 	%r652, %r651, %r650;
	min.s32 	%r653, %r639, %r652;
	st.shared.u32 	[%r4+8192], %r653;
	ld.shared.u32 	%r654, [%r978+-1920];
	add.s32 	%r655, %r654, %r646;
	min.s32 	%r656, %r642, %r655;
	st.shared.u32 	[%r4+128], %r656;
	ld.shared.u32 	%r657, [%r978+-1920];
	add.s32 	%r658, %r657, %r650;
	min.s32 	%r659, %r645, %r658;
	st.shared.u32 	[%r4+8320], %r659;
	ld.shared.u32 	%r660, [%r979+-8156];
	ld.shared.u32 	%r661, [%r978+-1792];
	add.s32 	%r662, %r661, %r660;
	min.s32 	%r663, %r649, %r662;
	st.shared.u32 	[%r4], %r663;
	ld.shared.u32 	%r664, [%r979+36];
	ld.shared.u32 	%r665, [%r978+-1792];
	add.s32 	%r666, %r665, %r664;
	min.s32 	%r667, %r653, %r666;
	st.shared.u32 	[%r4+8192], %r667;
	ld.shared.u32 	%r668, [%r978+-1664];
	add.s32 	%r669, %r668, %r660;
	min.s32 	%r670, %r656, %r669;
	st.shared.u32 	[%r4+128], %r670;
	ld.shared.u32 	%r671, [%r978+-1664];
	add.s32 	%r672, %r671, %r664;
	min.s32 	%r673, %r659, %r672;
	st.shared.u32 	[%r4+8320], %r673;
	ld.shared.u32 	%r674, [%r979+-8152];
	ld.shared.u32 	%r675, [%r978+-1536];
	add.s32 	%r676, %r675, %r674;
	min.s32 	%r677, %r663, %r676;
	st.shared.u32 	[%r4], %r677;
	ld.shared.u32 	%r678, [%r979+40];
	ld.shared.u32 	%r679, [%r978+-1536];
	add.s32 	%r680, %r679, %r678;
	min.s32 	%r681, %r667, %r680;
	st.shared.u32 	[%r4+8192], %r681;
	ld.shared.u32 	%r682, [%r978+-1408];
	add.s32 	%r683, %r682, %r674;
	min.s32 	%r684, %r670, %r683;
	st.shared.u32 	[%r4+128], %r684;
	ld.shared.u32 	%r685, [%r978+-1408];
	add.s32 	%r686, %r685, %r678;
	min.s32 	%r687, %r673, %r686;
	st.shared.u32 	[%r4+8320], %r687;
	ld.shared.u32 	%r688, [%r979+-8148];
	ld.shared.u32 	%r689, [%r978+-1280];
	add.s32 	%r690, %r689, %r688;
	min.s32 	%r691, %r677, %r690;
	st.shared.u32 	[%r4], %r691;
	ld.shared.u32 	%r692, [%r979+44];
	ld.shared.u32 	%r693, [%r978+-1280];
	add.s32 	%r694, %r693, %r692;
	min.s32 	%r695, %r681, %r694;
	st.shared.u32 	[%r4+8192], %r695;
	ld.shared.u32 	%r696, [%r978+-1152];
	add.s32 	%r697, %r696, %r688;
	min.s32 	%r698, %r684, %r697;
	st.shared.u32 	[%r4+128], %r698;
	ld.shared.u32 	%r699, [%r978+-1152];
	add.s32 	%r700, %r699, %r692;
	min.s32 	%r701, %r687, %r700;
	st.shared.u32 	[%r4+8320], %r701;
	ld.shared.u32 	%r702, [%r979+-8144];
	ld.shared.u32 	%r703, [%r978+-1024];
	add.s32 	%r704, %r703, %r702;
	min.s32 	%r705, %r691, %r704;
	st.shared.u32 	[%r4], %r705;
	ld.shared.u32 	%r706, [%r979+48];
	ld.shared.u32 	%r707, [%r978+-1024];
	add.s32 	%r708, %r707, %r706;
	min.s32 	%r709, %r695, %r708;
	st.shared.u32 	[%r4+8192], %r709;
	ld.shared.u32 	%r710, [%r978+-896];
	add.s32 	%r711, %r710, %r702;
	min.s32 	%r712, %r698, %r711;
	st.shared.u32 	[%r4+128], %r712;
	ld.shared.u32 	%r713, [%r978+-896];
	add.s32 	%r714, %r713, %r706;
	min.s32 	%r715, %r701, %r714;
	st.shared.u32 	[%r4+8320], %r715;
	ld.shared.u32 	%r716, [%r979+-8140];
	ld.shared.u32 	%r717, [%r978+-768];
	add.s32 	%r718, %r717, %r716;
	min.s32 	%r719, %r705, %r718;
	st.shared.u32 	[%r4], %r719;
	ld.shared.u32 	%r720, [%r979+52];
	ld.shared.u32 	%r721, [%r978+-768];
	add.s32 	%r722, %r721, %r720;
	min.s32 	%r723, %r709, %r722;
	st.shared.u32 	[%r4+8192], %r723;
	ld.shared.u32 	%r724, [%r978+-640];
	add.s32 	%r725, %r724, %r716;
	min.s32 	%r726, %r712, %r725;
	st.shared.u32 	[%r4+128], %r726;
	ld.shared.u32 	%r727, [%r978+-640];
	add.s32 	%r728, %r727, %r720;
	min.s32 	%r729, %r715, %r728;
	st.shared.u32 	[%r4+8320], %r729;
	ld.shared.u32 	%r730, [%r979+-8136];
	ld.shared.u32 	%r731, [%r978+-512];
	add.s32 	%r732, %r731, %r730;
	min.s32 	%r733, %r719, %r732;
	st.shared.u32 	[%r4], %r733;
	ld.shared.u32 	%r734, [%r979+56];
	ld.shared.u32 	%r735, [%r978+-512];
	add.s32 	%r736, %r735, %r734;
	min.s32 	%r737, %r723, %r736;
	st.shared.u32 	[%r4+8192], %r737;
	ld.shared.u32 	%r738, [%r978+-384];
	add.s32 	%r739, %r738, %r730;
	min.s32 	%r740, %r726, %r739;
	st.shared.u32 	[%r4+128], %r740;
	ld.shared.u32 	%r741, [%r978+-384];
	add.s32 	%r742, %r741, %r734;
	min.s32 	%r743, %r729, %r742;
	st.shared.u32 	[%r4+8320], %r743;
	ld.shared.u32 	%r744, [%r979+-8132];
	ld.shared.u32 	%r745, [%r978+-256];
	add.s32 	%r746, %r745, %r744;
	min.s32 	%r747, %r733, %r746;
	st.shared.u32 	[%r4], %r747;
	ld.shared.u32 	%r748, [%r979+60];
	ld.shared.u32 	%r749, [%r978+-256];
	add.s32 	%r750, %r749, %r748;
	min.s32 	%r751, %r737, %r750;
	st.shared.u32 	[%r4+8192], %r751;
	ld.shared.u32 	%r752, [%r978+-128];
	add.s32 	%r753, %r752, %r744;
	min.s32 	%r754, %r740, %r753;
	st.shared.u32 	[%r4+128], %r754;
	ld.shared.u32 	%r755, [%r978+-128];
	add.s32 	%r756, %r755, %r748;
	min.s32 	%r757, %r743, %r756;
	st.shared.u32 	[%r4+8320], %r757;
	ld.shared.u32 	%r758, [%r979+-8128];
	ld.shared.u32 	%r759, [%r978];
	add.s32 	%r760, %r759, %r758;
	min.s32 	%r761, %r747, %r760;
	st.shared.u32 	[%r4], %r761;
	ld.shared.u32 	%r762, [%r979+64];
	ld.shared.u32 	%r763, [%r978];
	add.s32 	%r764, %r763, %r762;
	min.s32 	%r765, %r751, %r764;
	st.shared.u32 	[%r4+8192], %r765;
	ld.shared.u32 	%r766, [%r978+128];
	add.s32 	%r767, %r766, %r758;
	min.s32 	%r768, %r754, %r767;
	st.shared.u32 	[%r4+128], %r768;
	ld.shared.u32 	%r769, [%r978+128];
	add.s32 	%r770, %r769, %r762;
	min.s32 	%r771, %r757, %r770;
	st.shared.u32 	[%r4+8320], %r771;
	ld.shared.u32 	%r772, [%r979+-8124];
	ld.shared.u32 	%r773, [%r978+256];
	add.s32 	%r774, %r773, %r772;
	min.s32 	%r775, %r761, %r774;
	st.shared.u32 	[%r4], %r775;
	ld.shared.u32 	%r776, [%r979+68];
	ld.shared.u32 	%r777, [%r978+256];
	add.s32 	%r778, %r777, %r776;
	min.s32 	%r779, %r765, %r778;
	st.shared.u32 	[%r4+8192], %r779;
	ld.shared.u32 	%r780, [%r978+384];
	add.s32 	%r781, %r780, %r772;
	min.s32 	%r782, %r768, %r781;
	st.shared.u32 	[%r4+128], %r782;
	ld.shared.u32 	%r783, [%r978+384];
	add.s32 	%r784, %r783, %r776;
	min.s32 	%r785, %r771, %r784;
	st.shared.u32 	[%r4+8320], %r785;
	ld.shared.u32 	%r786, [%r979+-8120];
	ld.shared.u32 	%r787, [%r978+512];
	add.s32 	%r788, %r787, %r786;
	min.s32 	%r789, %r775, %r788;
	st.shared.u32 	[%r4], %r789;
	ld.shared.u32 	%r790, [%r979+72];
	ld.shared.u32 	%r791, [%r978+512];
	add.s32 	%r792, %r791, %r790;
	min.s32 	%r793, %r779, %r792;
	st.shared.u32 	[%r4+8192], %r793;
	ld.shared.u32 	%r794, [%r978+640];
	add.s32 	%r795, %r794, %r786;
	min.s32 	%r796, %r782, %r795;
	st.shared.u32 	[%r4+128], %r796;
	ld.shared.u32 	%r797, [%r978+640];
	add.s32 	%r798, %r797, %r790;
	min.s32 	%r799, %r785, %r798;
	st.shared.u32 	[%r4+8320], %r799;
	ld.shared.u32 	%r800, [%r979+-8116];
	ld.shared.u32 	%r801, [%r978+768];
	add.s32 	%r802, %r801, %r800;
	min.s32 	%r803, %r789, %r802;
	st.shared.u32 	[%r4], %r803;
	ld.shared.u32 	%r804, [%r979+76];
	ld.shared.u32 	%r805, [%r978+768];
	add.s32 	%r806, %r805, %r804;
	min.s32 	%r807, %r793, %r806;
	st.shared.u32 	[%r4+8192], %r807;
	ld.shared.u32 	%r808, [%r978+896];
	add.s32 	%r809, %r808, %r800;
	min.s32 	%r810, %r796, %r809;
	st.shared.u32 	[%r4+128], %r810;
	ld.shared.u32 	%r811, [%r978+896];
	add.s32 	%r812, %r811, %r804;
	min.s32 	%r813, %r799, %r812;
	st.shared.u32 	[%r4+8320], %r813;
	ld.shared.u32 	%r814, [%r979+-8112];
	ld.shared.u32 	%r815, [%r978+1024];
	add.s32 	%r816, %r815, %r814;
	min.s32 	%r817, %r803, %r816;
	st.shared.u32 	[%r4], %r817;
	ld.shared.u32 	%r818, [%r979+80];
	ld.shared.u32 	%r819, [%r978+1024];
	add.s32 	%r820, %r819, %r818;
	min.s32 	%r821, %r807, %r820;
	st.shared.u32 	[%r4+8192], %r821;
	ld.shared.u32 	%r822, [%r978+1152];
	add.s32 	%r823, %r822, %r814;
	min.s32 	%r824, %r810, %r823;
	st.shared.u32 	[%r4+128], %r824;
	ld.shared.u32 	%r825, [%r978+1152];
	add.s32 	%r826, %r825, %r818;
	min.s32 	%r827, %r813, %r826;
	st.shared.u32 	[%r4+8320], %r827;
	ld.shared.u32 	%r828, [%r979+-8108];
	ld.shared.u32 	%r829, [%r978+1280];
	add.s32 	%r830, %r829, %r828;
	min.s32 	%r831, %r817, %r830;
	st.shared.u32 	[%r4], %r831;
	ld.shared.u32 	%r832, [%r979+84];
	ld.shared.u32 	%r833, [%r978+1280];
	add.s32 	%r834, %r833, %r832;
	min.s32 	%r835, %r821, %r834;
	st.shared.u32 	[%r4+8192], %r835;
	ld.shared.u32 	%r836, [%r978+1408];
	add.s32 	%r837, %r836, %r828;
	min.s32 	%r838, %r824, %r837;
	st.shared.u32 	[%r4+128], %r838;
	ld.shared.u32 	%r839, [%r978+1408];
	add.s32 	%r840, %r839, %r832;
	min.s32 	%r841, %r827, %r840;
	st.shared.u32 	[%r4+8320], %r841;
	ld.shared.u32 	%r842, [%r979+-8104];
	ld.shared.u32 	%r843, [%r978+1536];
	add.s32 	%r844, %r843, %r842;
	min.s32 	%r845, %r831, %r844;
	st.shared.u32 	[%r4], %r845;
	ld.shared.u32 	%r846, [%r979+88];
	ld.shared.u32 	%r847, [%r978+1536];
	add.s32 	%r848, %r847, %r846;
	min.s32 	%r849, %r835, %r848;
	st.shared.u32 	[%r4+8192], %r849;
	ld.shared.u32 	%r850, [%r978+1664];
	add.s32 	%r851, %r850, %r842;
	min.s32 	%r852, %r838, %r851;
	st.shared.u32 	[%r4+128], %r852;
	ld.shared.u32 	%r853, [%r978+1664];
	add.s32 	%r854, %r853, %r846;
	min.s32 	%r855, %r841, %r854;
	st.shared.u32 	[%r4+8320], %r855;
	ld.shared.u32 	%r856, [%r979+-8100];
	ld.shared.u32 	%r857, [%r978+1792];
	add.s32 	%r858, %r857, %r856;
	min.s32 	%r859, %r845, %r858;
	st.shared.u32 	[%r4], %r859;
	ld.shared.u32 	%r860, [%r979+92];
	ld.shared.u32 	%r861, [%r978+1792];
	add.s32 	%r862, %r861, %r860;
	min.s32 	%r863, %r849, %r862;
	st.shared.u32 	[%r4+8192], %r863;
	ld.shared.u32 	%r864, [%r978+1920];
	add.s32 	%r865, %r864, %r856;
	min.s32 	%r866, %r852, %r865;
	st.shared.u32 	[%r4+128], %r866;
	ld.shared.u32 	%r867, [%r978+1920];
	add.s32 	%r868, %r867, %r860;
	min.s32 	%r869, %r855, %r868;
	st.shared.u32 	[%r4+8320], %r869;
	ld.shared.u32 	%r870, [%r979+-8096];
	ld.shared.u32 	%r871, [%r978+2048];
	add.s32 	%r872, %r871, %r870;
	min.s32 	%r873, %r859, %r872;
	st.shared.u32 	[%r4], %r873;
	ld.shared.u32 	%r874, [%r979+96];
	ld.shared.u32 	%r875, [%r978+2048];
	add.s32 	%r876, %r875, %r874;
	min.s32 	%r877, %r863, %r876;
	st.shared.u32 	[%r4+8192], %r877;
	ld.shared.u32 	%r878, [%r978+2176];
	add.s32 	%r879, %r878, %r870;
	min.s32 	%r880, %r866, %r879;
	st.shared.u32 	[%r4+128], %r880;
	ld.shared.u32 	%r881, [%r978+2176];
	add.s32 	%r882, %r881, %r874;
	min.s32 	%r883, %r869, %r882;
	st.shared.u32 	[%r4+8320], %r883;
	ld.shared.u32 	%r884, [%r979+-8092];
	ld.shared.u32 	%r885, [%r978+2304];
	add.s32 	%r886, %r885, %r884;
	min.s32 	%r887, %r873, %r886;
	st.shared.u32 	[%r4], %r887;
	ld.shared.u32 	%r888, [%r979+100];
	ld.shared.u32 	%r889, [%r978+2304];
	add.s32 	%r890, %r889, %r888;
	min.s32 	%r891, %r877, %r890;
	st.shared.u32 	[%r4+8192], %r891;
	ld.shared.u32 	%r892, [%r978+2432];
	add.s32 	%r893, %r892, %r884;
	min.s32 	%r894, %r880, %r893;
	st.shared.u32 	[%r4+128], %r894;
	ld.shared.u32 	%r895, [%r978+2432];
	add.s32 	%r896, %r895, %r888;
	min.s32 	%r897, %r883, %r896;
	st.shared.u32 	[%r4+8320], %r897;
	ld.shared.u32 	%r898, [%r979+-8088];
	ld.shared.u32 	%r899, [%r978+2560];
	add.s32 	%r900, %r899, %r898;
	min.s32 	%r901, %r887, %r900;
	st.shared.u32 	[%r4], %r901;
	ld.shared.u32 	%r902, [%r979+104];
	ld.shared.u32 	%r903, [%r978+2560];
	add.s32 	%r904, %r903, %r902;
	min.s32 	%r905, %r891, %r904;
	st.shared.u32 	[%r4+8192], %r905;
	ld.shared.u32 	%r906, [%r978+2688];
	add.s32 	%r907, %r906, %r898;
	min.s32 	%r908, %r894, %r907;
	st.shared.u32 	[%r4+128], %r908;
	ld.shared.u32 	%r909, [%r978+2688];
	add.s32 	%r910, %r909, %r902;
	min.s32 	%r911, %r897, %r910;
	st.shared.u32 	[%r4+8320], %r911;
	ld.shared.u32 	%r912, [%r979+-8084];
	ld.shared.u32 	%r913, [%r978+2816];
	add.s32 	%r914, %r913, %r912;
	min.s32 	%r915, %r901, %r914;
	st.shared.u32 	[%r4], %r915;
	ld.shared.u32 	%r916, [%r979+108];
	ld.shared.u32 	%r917, [%r978+2816];
	add.s32 	%r918, %r917, %r916;
	min.s32 	%r919, %r905, %r918;
	st.shared.u32 	[%r4+8192], %r919;
	ld.shared.u32 	%r920, [%r978+2944];
	add.s32 	%r921, %r920, %r912;
	min.s32 	%r922, %r908, %r921;
	st.shared.u32 	[%r4+128], %r922;
	ld.shared.u32 	%r923, [%r978+2944];
	add.s32 	%r924, %r923, %r916;
	min.s32 	%r925, %r911, %r924;
	st.shared.u32 	[%r4+8320], %r925;
	ld.shared.u32 	%r926, [%r979+-8080];
	ld.shared.u32 	%r927, [%r978+3072];
	add.s32 	%r928, %r927, %r926;
	min.s32 	%r929, %r915, %r928;
	st.shared.u32 	[%r4], %r929;
	ld.shared.u32 	%r930, [%r979+112];
	ld.shared.u32 	%r931, [%r978+3072];
	add.s32 	%r932, %r931, %r930;
	min.s32 	%r933, %r919, %r932;
	st.shared.u32 	[%r4+8192], %r933;
	ld.shared.u32 	%r934, [%r978+3200];
	add.s32 	%r935, %r934, %r926;
	min.s32 	%r936, %r922, %r935;
	st.shared.u32 	[%r4+128], %r936;
	ld.shared.u32 	%r937, [%r978+3200];
	add.s32 	%r938, %r937, %r930;
	min.s32 	%r939, %r925, %r938;
	st.shared.u32 	[%r4+8320], %r939;
	ld.shared.u32 	%r940, [%r979+-8076];
	ld.shared.u32 	%r941, [%r978+3328];
	add.s32 	%r942, %r941, %r940;
	min.s32 	%r943, %r929, %r942;
	st.shared.u32 	[%r4], %r943;
	ld.shared.u32 	%r944, [%r979+116];
	ld.shared.u32 	%r945, [%r978+3328];
	add.s32 	%r946, %r945, %r944;
	min.s32 	%r947, %r933, %r946;
	st.shared.u32 	[%r4+8192], %r947;
	ld.shared.u32 	%r948, [%r978+3456];
	add.s32 	%r949, %r948, %r940;
	min.s32 	%r950, %r936, %r949;
	st.shared.u32 	[%r4+128], %r950;
	ld.shared.u32 	%r951, [%r978+3456];
	add.s32 	%r952, %r951, %r944;
	min.s32 	%r953, %r939, %r952;
	st.shared.u32 	[%r4+8320], %r953;
	ld.shared.u32 	%r954, [%r979+-8072];
	ld.shared.u32 	%r955, [%r978+3584];
	add.s32 	%r956, %r955, %r954;
	min.s32 	%r957, %r943, %r956;
	st.shared.u32 	[%r4], %r957;
	ld.shared.u32 	%r958, [%r979+120];
	ld.shared.u32 	%r959, [%r978+3584];
	add.s32 	%r960, %r959, %r958;
	min.s32 	%r961, %r947, %r960;
	st.shared.u32 	[%r4+8192], %r961;
	ld.shared.u32 	%r962, [%r978+3712];
	add.s32 	%r963, %r962, %r954;
	min.s32 	%r964, %r950, %r963;
	st.shared.u32 	[%r4+128], %r964;
	ld.shared.u32 	%r965, [%r978+3712];
	add.s32 	%r966, %r965, %r958;
	min.s32 	%r967, %r953, %r966;
	st.shared.u32 	[%r4+8320], %r967;
	ld.shared.u32 	%r968, [%r979+-8068];
	ld.shared.u32 	%r969, [%r978+3840];
	add.s32 	%r970, %r969, %r968;
	min.s32 	%r995, %r957, %r970;
	st.shared.u32 	[%r4], %r995;
	ld.shared.u32 	%r971, [%r979+124];
	ld.shared.u32 	%r972, [%r978+3840];
	add.s32 	%r973, %r972, %r971;
	min.s32 	%r994, %r961, %r973;
	st.shared.u32 	[%r4+8192], %r994;
	ld.shared.u32 	%r974, [%r978+3968];
	add.s32 	%r975, %r974, %r968;
	min.s32 	%r993, %r964, %r975;
	st.shared.u32 	[%r4+128], %r993;
	ld.shared.u32 	%r976, [%r978+3968];
	add.s32 	%r977, %r976, %r971;
	min.s32 	%r992, %r967, %r977;
	st.shared.u32 	[%r4+8320], %r992;
	add.s32 	%r980, %r980, 128;
	add.s32 	%r979, %r979, 128;
	add.s32 	%r978, %r978, 8192;
	setp.eq.s32 	%p4, %r980, 8448;
	@%p4 bra 	$L__BB1_6;
	bra.uni 	$L__BB1_5;
$L__BB1_6:
	st.global.u32 	[%rd1], %r995;
	st.global.u32 	[%rd2], %r994;
	st.global.u32 	[%rd1+128], %r993;
	st.global.u32 	[%rd2+128], %r992;
$L__BB1_7:
	ret;

}
	// .globl	_Z26blockedFloydWarshallPhase3iiPim
.visible .entry _Z26blockedFloydWarshallPhase3iiPim(
	.param .u32 _Z26blockedFloydWarshallPhase3iiPim_param_0,
	.param .u32 _Z26blockedFloydWarshallPhase3iiPim_param_1,
	.param .u64 .ptr .align 1 _Z26blockedFloydWarshallPhase3iiPim_param_2,
	.param .u64 _Z26blockedFloydWarshallPhase3iiPim_param_3
)
{
	.reg .pred 	%p<5>;
	.reg .b32 	%r<443>;
	.reg .b64 	%rd<30>;
	// demoted variable
	.shared .align 4 .b8 _ZZ26blockedFloydWarshallPhase3iiPimE13cacheBaseColD[16384];
	// demoted variable
	.shared .align 4 .b8 _ZZ26blockedFloydWarshallPhase3iiPimE13cacheBaseRowD[16384];
	// demoted variable
	.shared .align 4 .b8 _ZZ26blockedFloydWarshallPhase3iiPimE6cacheD[16384];
	ld.param.u32 	%r24, [_Z26blockedFloydWarshallPhase3iiPim_param_1];
	ld.param.u64 	%rd3, [_Z26blockedFloydWarshallPhase3iiPim_param_2];
	ld.param.u64 	%rd4, [_Z26blockedFloydWarshallPhase3iiPim_param_3];
	mov.u32 	%r1, %ctaid.x;
	setp.eq.s32 	%p1, %r1, %r24;
	mov.u32 	%r2, %ctaid.y;
	setp.eq.s32 	%p2, %r2, %r24;
	or.pred  	%p3, %p1, %p2;
	@%p3 bra 	$L__BB2_4;
	cvta.to.global.u64 	%rd5, %rd3;
	mov.u32 	%r26, %tid.x;
	mov.u32 	%r27, %tid.y;
	shl.b32 	%r28, %r2, 6;
	add.s32 	%r29, %r28, %r27;
	shl.b32 	%r30, %r24, 6;
	add.s32 	%r31, %r30, %r26;
	cvt.u64.u32 	%rd6, %r29;
	mul.lo.s64 	%rd7, %rd4, %rd6;
	cvt.s64.s32 	%rd8, %r31;
	add.s64 	%rd9, %rd7, %rd8;
	shl.b64 	%rd10, %rd9, 2;
	add.s64 	%rd11, %rd5, %rd10;
	ld.global.u32 	%r32, [%rd11];
	shl.b32 	%r33, %r27, 8;
	mov.u32 	%r34, _ZZ26blockedFloydWarshallPhase3iiPimE13cacheBaseColD;
	add.s32 	%r35, %r34, %r33;
	shl.b32 	%r36, %r26, 2;
	add.s32 	%r37, %r35, %r36;
	st.shared.u32 	[%r37], %r32;
	add.s32 	%r38, %r29, 32;
	cvt.u64.u32 	%rd12, %r38;
	mul.lo.s64 	%rd13, %rd4, %rd12;
	add.s64 	%rd14, %rd13, %rd8;
	shl.b64 	%rd15, %rd14, 2;
	add.s64 	%rd16, %rd5, %rd15;
	ld.global.u32 	%r39, [%rd16];
	st.shared.u32 	[%r37+8192], %r39;
	ld.global.u32 	%r40, [%rd11+128];
	st.shared.u32 	[%r37+128], %r40;
	ld.global.u32 	%r41, [%rd16+128];
	st.shared.u32 	[%r37+8320], %r41;
	add.s32 	%r42, %r30, %r27;
	shl.b32 	%r43, %r1, 6;
	add.s32 	%r44, %r43, %r26;
	cvt.s64.s32 	%rd17, %r42;
	cvt.s64.s32 	%rd18, %r44;
	mad.lo.s64 	%rd19, %rd4, %rd17, %rd18;
	shl.b64 	%rd20, %rd19, 2;
	add.s64 	%rd21, %rd5, %rd20;
	ld.global.u32 	%r45, [%rd21];
	mov.u32 	%r46, _ZZ26blockedFloydWarshallPhase3iiPimE13cacheBaseRowD;
	add.s32 	%r47, %r46, %r33;
	add.s32 	%r48, %r47, %r36;
	st.shared.u32 	[%r48], %r45;
	add.s32 	%r49, %r42, 32;
	cvt.s64.s32 	%rd22, %r49;
	mad.lo.s64 	%rd23, %rd4, %rd22, %rd18;
	shl.b64 	%rd24, %rd23, 2;
	add.s64 	%rd25, %rd5, %rd24;
	ld.global.u32 	%r50, [%rd25];
	st.shared.u32 	[%r48+8192], %r50;
	ld.global.u32 	%r51, [%rd21+128];
	st.shared.u32 	[%r48+128], %r51;
	ld.global.u32 	%r52, [%rd25+128];
	st.shared.u32 	[%r48+8320], %r52;
	bar.sync 	0;
	add.s64 	%rd26, %rd7, %rd18;
	shl.b64 	%rd27, %rd26, 2;
	add.s64 	%rd1, %rd5, %rd27;
	ld.global.u32 	%r442, [%rd1];
	mov.u32 	%r53, _ZZ26blockedFloydWarshallPhase3iiPimE6cacheD;
	add.s32 	%r54, %r53, %r33;
	add.s32 	%r4, %r54, %r36;
	add.s64 	%rd28, %rd13, %rd18;
	shl.b64 	%rd29, %rd28, 2;
	add.s64 	%rd2, %rd5, %rd29;
	ld.global.u32 	%r441, [%rd2];
	ld.global.u32 	%r440, [%rd1+128];
	ld.global.u32 	%r439, [%rd2+128];
	add.s32 	%r437, %r35, 8192;
	add.s32 	%r55, %r36, %r46;
	add.s32 	%r436, %r55, 4096;
	mov.b32 	%r438, 8192;
$L__BB2_2:
	.pragma "nounroll";
	ld.shared.u32 	%r56, [%r437+-8192];
	ld.shared.u32 	%r57, [%r436+-4096];
	add.s32 	%r58, %r57, %r56;
	min.s32 	%r59, %r442, %r58;
	ld.shared.u32 	%r60, [%r437];
	add.s32 	%r61, %r57, %r60;
	min.s32 	%r62, %r441, %r61;
	ld.shared.u32 	%r63, [%r436+-3968];
	add.s32 	%r64, %r63, %r56;
	min.s32 	%r65, %r440, %r64;
	add.s32 	%r66, %r63, %r60;
	min.s32 	%r67, %r439, %r66;
	ld.shared.u32 	%r68, [%r437+-8188];
	ld.shared.u32 	%r69, [%r436+-3840];
	add.s32 	%r70, %r69, %r68;
	min.s32 	%r71, %r59, %r70;
	ld.shared.u32 	%r72, [%r437+4];
	add.s32 	%r73, %r69, %r72;
	min.s32 	%r74, %r62, %r73;
	ld.shared.u32 	%r75, [%r436+-3712];
	add.s32 	%r76, %r75, %r68;
	min.s32 	%r77, %r65, %r76;
	add.s32 	%r78, %r75, %r72;
	min.s32 	%r79, %r67, %r78;
	ld.shared.u32 	%r80, [%r437+-8184];
	ld.shared.u32 	%r81, [%r436+-3584];
	add.s32 	%r82, %r81, %r80;
	min.s32 	%r83, %r71, %r82;
	ld.shared.u32 	%r84, [%r437+8];
	add.s32 	%r85, %r81, %r84;
	min.s32 	%r86, %r74, %r85;
	ld.shared.u32 	%r87, [%r436+-3456];
	add.s32 	%r88, %r87, %r80;
	min.s32 	%r89, %r77, %r88;
	add.s32 	%r90, %r87, %r84;
	min.s32 	%r91, %r79, %r90;
	ld.shared.u32 	%r92, [%r437+-8180];
	ld.shared.u32 	%r93, [%r436+-3328];
	add.s32 	%r94, %r93, %r92;
	min.s32 	%r95, %r83, %r94;
	ld.shared.u32 	%r96, [%r437+12];
	add.s32 	%r97, %r93, %r96;
	min.s32 	%r98, %r86, %r97;
	ld.shared.u32 	%r99, [%r436+-3200];
	add.s32 	%r100, %r99, %r92;
	min.s32 	%r101, %r89, %r100;
	add.s32 	%r102, %r99, %r96;
	min.s32 	%r103, %r91, %r102;
	ld.shared.u32 	%r104, [%r437+-8176];
	ld.shared.u32 	%r105, [%r436+-3072];
	add.s32 	%r106, %r105, %r104;
	min.s32 	%r107, %r95, %r106;
	ld.shared.u32 	%r108, [%r437+16];
	add.s32 	%r109, %r105, %r108;
	min.s32 	%r110, %r98, %r109;
	ld.shared.u32 	%r111, [%r436+-2944];
	add.s32 	%r112, %r111, %r104;
	min.s32 	%r113, %r101, %r112;
	add.s32 	%r114, %r111, %r108;
	min.s32 	%r115, %r103, %r114;
	ld.shared.u32 	%r116, [%r437+-8172];
	ld.shared.u32 	%r117, [%r436+-2816];
	add.s32 	%r118, %r117, %r116;
	min.s32 	%r119, %r107, %r118;
	ld.shared.u32 	%r120, [%r437+20];
	add.s32 	%r121, %r117, %r120;
	min.s32 	%r122, %r110, %r121;
	ld.shared.u32 	%r123, [%r436+-2688];
	add.s32 	%r124, %r123, %r116;
	min.s32 	%r125, %r113, %r124;
	add.s32 	%r126, %r123, %r120;
	min.s32 	%r127, %r115, %r126;
	ld.shared.u32 	%r128, [%r437+-8168];
	ld.shared.u32 	%r129, [%r436+-2560];
	add.s32 	%r130, %r129, %r128;
	min.s32 	%r131, %r119, %r130;
	ld.shared.u32 	%r132, [%r437+24];
	add.s32 	%r133, %r129, %r132;
	min.s32 	%r134, %r122, %r133;
	ld.shared.u32 	%r135, [%r436+-2432];
	add.s32 	%r136, %r135, %r128;
	min.s32 	%r137, %r125, %r136;
	add.s32 	%r138, %r135, %r132;
	min.s32 	%r139, %r127, %r138;
	ld.shared.u32 	%r140, [%r437+-8164];
	ld.shared.u32 	%r141, [%r436+-2304];
	add.s32 	%r142, %r141, %r140;
	min.s32 	%r143, %r131, %r142;
	ld.shared.u32 	%r144, [%r437+28];
	add.s32 	%r145, %r141, %r144;
	min.s32 	%r146, %r134, %r145;
	ld.shared.u32 	%r147, [%r436+-2176];
	add.s32 	%r148, %r147, %r140;
	min.s32 	%r149, %r137, %r148;
	add.s32 	%r150, %r147, %r144;
	min.s32 	%r151, %r139, %r150;
	ld.shared.u32 	%r152, [%r437+-8160];
	ld.shared.u32 	%r153, [%r436+-2048];
	add.s32 	%r154, %r153, %r152;
	min.s32 	%r155, %r143, %r154;
	ld.shared.u32 	%r156, [%r437+32];
	add.s32 	%r157, %r153, %r156;
	min.s32 	%r158, %r146, %r157;
	ld.shared.u32 	%r159, [%r436+-1920];
	add.s32 	%r160, %r159, %r152;
	min.s32 	%r161, %r149, %r160;
	add.s32 	%r162, %r159, %r156;
	min.s32 	%r163, %r151, %r162;
	ld.shared.u32 	%r164, [%r437+-8156];
	ld.shared.u32 	%r165, [%r436+-1792];
	add.s32 	%r166, %r165, %r164;
	min.s32 	%r167, %r155, %r166;
	ld.shared.u32 	%r168, [%r437+36];
	add.s32 	%r169, %r165, %r168;
	min.s32 	%r170, %r158, %r169;
	ld.shared.u32 	%r171, [%r436+-1664];
	add.s32 	%r172, %r171, %r164;
	min.s32 	%r173, %r161, %r172;
	add.s32 	%r174, %r171, %r168;
	min.s32 	%r175, %r163, %r174;
	ld.shared.u32 	%r176, [%r437+-8152];
	ld.shared.u32 	%r177, [%r436+-1536];
	add.s32 	%r178, %r177, %r176;
	min.s32 	%r179, %r167, %r178;
	ld.shared.u32 	%r180, [%r437+40];
	add.s32 	%r181, %r177, %r180;
	min.s32 	%r182, %r170, %r181;
	ld.shared.u32 	%r183, [%r436+-1408];
	add.s32 	%r184, %r183, %r176;
	min.s32 	%r185, %r173, %r184;
	add.s32 	%r186, %r183, %r180;
	min.s32 	%r187, %r175, %r186;
	ld.shared.u32 	%r188, [%r437+-8148];
	ld.shared.u32 	%r189, [%r436+-1280];
	add.s32 	%r190, %r189, %r188;
	min.s32 	%r191, %r179, %r190;
	ld.shared.u32 	%r192, [%r437+44];
	add.s32 	%r193, %r189, %r192;
	min.s32 	%r194, %r182, %r193;
	ld.shared.u32 	%r195, [%r436+-1152];
	add.s32 	%r196, %r195, %r188;
	min.s32 	%r197, %r185, %r196;
	add.s32 	%r198, %r195, %r192;
	min.s32 	%r199, %r187, %r198;
	ld.shared.u32 	%r200, [%r437+-8144];
	ld.shared.u32 	%r201, [%r436+-1024];
	add.s32 	%r202, %r201, %r200;
	min.s32 	%r203, %r191, %r202;
	ld.shared.u32 	%r204, [%r437+48];
	add.s32 	%r205, %r201, %r204;
	min.s32 	%r206, %r194, %r205;
	ld.shared.u32 	%r207, [%r436+-896];
	add.s32 	%r208, %r207, %r200;
	min.s32 	%r209, %r197, %r208;
	add.s32 	%r210, %r207, %r204;
	min.s32 	%r211, %r199, %r210;
	ld.shared.u32 	%r212, [%r437+-8140];
	ld.shared.u32 	%r213, [%r436+-768];
	add.s32 	%r214, %r213, %r212;
	min.s32 	%r215, %r203, %r214;
	ld.shared.u32 	%r216, [%r437+52];
	add.s32 	%r217, %r213, %r216;
	min.s32 	%r218, %r206, %r217;
	ld.shared.u32 	%r219, [%r436+-640];
	add.s32 	%r220, %r219, %r212;
	min.s32 	%r221, %r209, %r220;
	add.s32 	%r222, %r219, %r216;
	min.s32 	%r223, %r211, %r222;
	ld.shared.u32 	%r224, [%r437+-8136];
	ld.shared.u32 	%r225, [%r436+-512];
	add.s32 	%r226, %r225, %r224;
	min.s32 	%r227, %r215, %r226;
	ld.shared.u32 	%r228, [%r437+56];
	add.s32 	%r229, %r225, %r228;
	min.s32 	%r230, %r218, %r229;
	ld.shared.u32 	%r231, [%r436+-384];
	add.s32 	%r232, %r231, %r224;
	min.s32 	%r233, %r221, %r232;
	add.s32 	%r234, %r231, %r228;
	min.s32 	%r235, %r223, %r234;
	ld.shared.u32 	%r236, [%r437+-8132];
	ld.shared.u32 	%r237, [%r436+-256];
	add.s32 	%r238, %r237, %r236;
	min.s32 	%r239, %r227, %r238;
	ld.shared.u32 	%r240, [%r437+60];
	add.s32 	%r241, %r237, %r240;
	min.s32 	%r242, %r230, %r241;
	ld.shared.u32 	%r243, [%r436+-128];
	add.s32 	%r244, %r243, %r236;
	min.s32 	%r245, %r233, %r244;
	add.s32 	%r246, %r243, %r240;
	min.s32 	%r247, %r235, %r246;
	ld.shared.u32 	%r248, [%r437+-8128];
	ld.shared.u32 	%r249, [%r436];
	add.s32 	%r250, %r249, %r248;
	min.s32 	%r251, %r239, %r250;
	ld.shared.u32 	%r252, [%r437+64];
	add.s32 	%r253, %r249, %r252;
	min.s32 	%r254, %r242, %r253;
	ld.shared.u32 	%r255, [%r436+128];
	add.s32 	%r256, %r255, %r248;
	min.s32 	%r257, %r245, %r256;
	add.s32 	%r258, %r255, %r252;
	min.s32 	%r259, %r247, %r258;
	ld.shared.u32 	%r260, [%r437+-8124];
	ld.shared.u32 	%r261, [%r436+256];
	add.s32 	%r262, %r261, %r260;
	min.s32 	%r263, %r251, %r262;
	ld.shared.u32 	%r264, [%r437+68];
	add.s32 	%r265, %r261, %r264;
	min.s32 	%r266, %r254, %r265;
	ld.shared.u32 	%r267, [%r436+384];
	add.s32 	%r268, %r267, %r260;
	min.s32 	%r269, %r257, %r268;
	add.s32 	%r270, %r267, %r264;
	min.s32 	%r271, %r259, %r270;
	ld.shared.u32 	%r272, [%r437+-8120];
	ld.shared.u32 	%r273, [%r436+512];
	add.s32 	%r274, %r273, %r272;
	min.s32 	%r275, %r263, %r274;
	ld.shared.u32 	%r276, [%r437+72];
	add.s32 	%r277, %r273, %r276;
	min.s32 	%r278, %r266, %r277;
	ld.shared.u32 	%r279, [%r436+640];
	add.s32 	%r280, %r279, %r272;
	min.s32 	%r281, %r269, %r280;
	add.s32 	%r282, %r279, %r276;
	min.s32 	%r283, %r271, %r282;
	ld.shared.u32 	%r284, [%r437+-8116];
	ld.shared.u32 	%r285, [%r436+768];
	add.s32 	%r286, %r285, %r284;
	min.s32 	%r287, %r275, %r286;
	ld.shared.u32 	%r288, [%r437+76];
	add.s32 	%r289, %r285, %r288;
	min.s32 	%r290, %r278, %r289;
	ld.shared.u32 	%r291, [%r436+896];
	add.s32 	%r292, %r291, %r284;
	min.s32 	%r293, %r281, %r292;
	add.s32 	%r294, %r291, %r288;
	min.s32 	%r295, %r283, %r294;
	ld.shared.u32 	%r296, [%r437+-8112];
	ld.shared.u32 	%r297, [%r436+1024];
	add.s32 	%r298, %r297, %r296;
	min.s32 	%r299, %r287, %r298;
	ld.shared.u32 	%r300, [%r437+80];
	add.s32 	%r301, %r297, %r300;
	min.s32 	%r302, %r290, %r301;
	ld.shared.u32 	%r303, [%r436+1152];
	add.s32 	%r304, %r303, %r296;
	min.s32 	%r305, %r293, %r304;
	add.s32 	%r306, %r303, %r300;
	min.s32 	%r307, %r295, %r306;
	ld.shared.u32 	%r308, [%r437+-8108];
	ld.shared.u32 	%r309, [%r436+1280];
	add.s32 	%r310, %r309, %r308;
	min.s32 	%r311, %r299, %r310;
	ld.shared.u32 	%r312, [%r437+84];
	add.s32 	%r313, %r309, %r312;
	min.s32 	%r314, %r302, %r313;
	ld.shared.u32 	%r315, [%r436+1408];
	add.s32 	%r316, %r315, %r308;
	min.s32 	%r317, %r305, %r316;
	add.s32 	%r318, %r315, %r312;
	min.s32 	%r319, %r307, %r318;
	ld.shared.u32 	%r320, [%r437+-8104];
	ld.shared.u32 	%r321, [%r436+1536];
	add.s32 	%r322, %r321, %r320;
	min.s32 	%r323, %r311, %r322;
	ld.shared.u32 	%r324, [%r437+88];
	add.s32 	%r325, %r321, %r324;
	min.s32 	%r326, %r314, %r325;
	ld.shared.u32 	%r327, [%r436+1664];
	add.s32 	%r328, %r327, %r320;
	min.s32 	%r329, %r317, %r328;
	add.s32 	%r330, %r327, %r324;
	min.s32 	%r331, %r319, %r330;
	ld.shared.u32 	%r332, [%r437+-8100];
	ld.shared.u32 	%r333, [%r436+1792];
	add.s32 	%r334, %r333, %r332;
	min.s32 	%r335, %r323, %r334;
	ld.shared.u32 	%r336, [%r437+92];
	add.s32 	%r337, %r333, %r336;
	min.s32 	%r338, %r326, %r337;
	ld.shared.u32 	%r339, [%r436+1920];
	add.s32 	%r340, %r339, %r332;
	min.s32 	%r341, %r329, %r340;
	add.s32 	%r342, %r339, %r336;
	min.s32 	%r343, %r331, %r342;
	ld.shared.u32 	%r344, [%r437+-8096];
	ld.shared.u32 	%r345, [%r436+2048];
	add.s32 	%r346, %r345, %r344;
	min.s32 	%r347, %r335, %r346;
	ld.shared.u32 	%r348, [%r437+96];
	add.s32 	%r349, %r345, %r348;
	min.s32 	%r350, %r338, %r349;
	ld.shared.u32 	%r351, [%r436+2176];
	add.s32 	%r352, %r351, %r344;
	min.s32 	%r353, %r341, %r352;
	add.s32 	%r354, %r351, %r348;
	min.s32 	%r355, %r343, %r354;
	ld.shared.u32 	%r356, [%r437+-8092];
	ld.shared.u32 	%r357, [%r436+2304];
	add.s32 	%r358, %r357, %r356;
	min.s32 	%r359, %r347, %r358;
	ld.shared.u32 	%r360, [%r437+100];
	add.s32 	%r361, %r357, %r360;
	min.s32 	%r362, %r350, %r361;
	ld.shared.u32 	%r363, [%r436+2432];
	add.s32 	%r364, %r363, %r356;
	min.s32 	%r365, %r353, %r364;
	add.s32 	%r366, %r363, %r360;
	min.s32 	%r367, %r355, %r366;
	ld.shared.u32 	%r368, [%r437+-8088];
	ld.shared.u32 	%r369, [%r436+2560];
	add.s32 	%r370, %r369, %r368;
	min.s32 	%r371, %r359, %r370;
	ld.shared.u32 	%r372, [%r437+104];
	add.s32 	%r373, %r369, %r372;
	min.s32 	%r374, %r362, %r373;
	ld.shared.u32 	%r375, [%r436+2688];
	add.s32 	%r376, %r375, %r368;
	min.s32 	%r377, %r365, %r376;
	add.s32 	%r378, %r375, %r372;
	min.s32 	%r379, %r367, %r378;
	ld.shared.u32 	%r380, [%r437+-8084];
	ld.shared.u32 	%r381, [%r436+2816];
	add.s32 	%r382, %r381, %r380;
	min.s32 	%r383, %r371, %r382;
	ld.shared.u32 	%r384, [%r437+108];
	add.s32 	%r385, %r381, %r384;
	min.s32 	%r386, %r374, %r385;
	ld.shared.u32 	%r387, [%r436+2944];
	add.s32 	%r388, %r387, %r380;
	min.s32 	%r389, %r377, %r388;
	add.s32 	%r390, %r387, %r384;
	min.s32 	%r391, %r379, %r390;
	ld.shared.u32 	%r392, [%r437+-8080];
	ld.shared.u32 	%r393, [%r436+3072];
	add.s32 	%r394, %r393, %r392;
	min.s32 	%r395, %r383, %r394;
	ld.shared.u32 	%r396, [%r437+112];
	add.s32 	%r397, %r393, %r396;
	min.s32 	%r398, %r386, %r397;
	ld.shared.u32 	%r399, [%r436+3200];
	add.s32 	%r400, %r399, %r392;
	min.s32 	%r401, %r389, %r400;
	add.s32 	%r402, %r399, %r396;
	min.s32 	%r403, %r391, %r402;
	ld.shared.u32 	%r404, [%r437+-8076];
	ld.shared.u32 	%r405, [%r436+3328];
	add.s32 	%r406, %r405, %r404;
	min.s32 	%r407, %r395, %r406;
	ld.shared.u32 	%r408, [%r437+116];
	add.s32 	%r409, %r405, %r408;
	min.s32 	%r410, %r398, %r409;
	ld.shared.u32 	%r411, [%r436+3456];
	add.s32 	%r412, %r411, %r404;
	min.s32 	%r413, %r401, %r412;
	add.s32 	%r414, %r411, %r408;
	min.s32 	%r415, %r403, %r414;
	ld.shared.u32 	%r416, [%r437+-8072];
	ld.shared.u32 	%r417, [%r436+3584];
	add.s32 	%r418, %r417, %r416;
	min.s32 	%r419, %r407, %r418;
	ld.shared.u32 	%r420, [%r437+120];
	add.s32 	%r421, %r417, %r420;
	min.s32 	%r422, %r410, %r421;
	ld.shared.u32 	%r423, [%r436+3712];
	add.s32 	%r424, %r423, %r416;
	min.s32 	%r425, %r413, %r424;
	add.s32 	%r426, %r423, %r420;
	min.s32 	%r427, %r415, %r426;
	ld.shared.u32 	%r428, [%r437+-8068];
	ld.shared.u32 	%r429, [%r436+3840];
	add.s32 	%r430, %r429, %r428;
	min.s32 	%r442, %r419, %r430;
	ld.shared.u32 	%r431, [%r437+124];
	add.s32 	%r432, %r429, %r431;
	min.s32 	%r441, %r422, %r432;
	ld.shared.u32 	%r433, [%r436+3968];
	add.s32 	%r434, %r433, %r428;
	min.s32 	%r440, %r425, %r434;
	add.s32 	%r435, %r433, %r431;
	min.s32 	%r439, %r427, %r435;
	add.s32 	%r438, %r438, 128;
	add.s32 	%r437, %r437, 128;
	add.s32 	%r436, %r436, 8192;
	setp.ne.s32 	%p4, %r438, 8448;
	@%p4 bra 	$L__BB2_2;
	st.shared.u32 	[%r4], %r442;
	st.shared.u32 	[%r4+8192], %r441;
	st.shared.u32 	[%r4+128], %r440;
	st.shared.u32 	[%r4+8320], %r439;
	st.global.u32 	[%rd1], %r442;
	st.global.u32 	[%rd2], %r441;
	st.global.u32 	[%rd1+128], %r440;
	st.global.u32 	[%rd2+128], %r439;
$L__BB2_4:
	ret;

}


// ===== COMPILED SASS (sm_100) =====

	.target	sm_100

	.elftype	@"ET_EXEC"


//--------------------- .note.nv.tkinfo           --------------------------
	.section	.note.nv.tkinfo,"",@"SHT_NOTE"
	.sectionflags	@"SHF_NOTE_NV_TKINFO"
	.tkinfo
        /*0018*/ 	.word	0x00000002
        /*0030*/ 	.string	""
        /*0030*/ 	.string	"ptxas"
        /*0030*/ 	.string	"Cuda compilation tools, release 13.0, V13.0.88"
        /*0030*/ 	.string	"Build cuda_13.0.r13.0/compiler.36424714_0"
        /*0030*/ 	.string	"-arch sm_100 -m 64 "



//--------------------- .note.nv.cuinfo           --------------------------
	.section	.note.nv.cuinfo,"",@"SHT_NOTE"
	.sectionflags	@"SHF_NOTE_NV_CUINFO"
        /*0018*/ 	.short	0x0002
        /*001a*/ 	.short	0x0064
        /*001c*/ 	.short	0x0082
	.zero		2


//--------------------- .nv.info                  --------------------------
	.section	.nv.info,"",@"SHT_CUDA_INFO"
	.align	4


	//----- nvinfo : EIATTR_REGCOUNT
	.align		4
        /*0000*/ 	.byte	0x04, 0x2f
        /*0002*/ 	.short	(.L_1 - .L_0)
	.align		4
.L_0:
        /*0004*/ 	.word	index@(_Z26blockedFloydWarshallPhase1iiPim)
        /*0008*/ 	.word	0x00000012


	//----- nvinfo : EIATTR_FRAME_SIZE
	.align		4
.L_1:
        /*000c*/ 	.byte	0x04, 0x11
        /*000e*/ 	.short	(.L_3 - .L_2)
	.align		4
.L_2:
        /*0010*/ 	.word	index@(_Z26blockedFloydWarshallPhase1iiPim)
        /*0014*/ 	.word	0x00000000


	//----- nvinfo : EIATTR_REGCOUNT
	.align		4
.L_3:
        /*0018*/ 	.byte	0x04, 0x2f
        /*001a*/ 	.short	(.L_5 - .L_4)
	.align		4
.L_4:
        /*001c*/ 	.word	index@(_Z26blockedFloydWarshallPhase2iiPim)
        /*0020*/ 	.word	0x0000001e


	//----- nvinfo : EIATTR_FRAME_SIZE
	.align		4
.L_5:
        /*0024*/ 	.byte	0x04, 0x11
        /*0026*/ 	.short	(.L_7 - .L_6)
	.align		4
.L_6:
        /*0028*/ 	.word	index@(_Z26blockedFloydWarshallPhase2iiPim)
        /*002c*/ 	.word	0x00000000


	//----- nvinfo : EIATTR_REGCOUNT
	.align		4
.L_7:
        /*0030*/ 	.byte	0x04, 0x2f
        /*0032*/ 	.short	(.L_9 - .L_8)
	.align		4
.L_8:
        /*0034*/ 	.word	index@(_Z26blockedFloydWarshallPhase3iiPim)
        /*0038*/ 	.word	0x00000020


	//----- nvinfo : EIATTR_FRAME_SIZE
	.align		4
.L_9:
        /*003c*/ 	.byte	0x04, 0x11
        /*003e*/ 	.short	(.L_11 - .L_10)
	.align		4
.L_10:
        /*0040*/ 	.word	index@(_Z26blockedFloydWarshallPhase3iiPim)
        /*0044*/ 	.word	0x00000000


	//----- nvinfo : EIATTR_MIN_STACK_SIZE
	.align		4
.L_11:
        /*0048*/ 	.byte	0x04, 0x12
        /*004a*/ 	.short	(.L_13 - .L_12)
	.align		4
.L_12:
        /*004c*/ 	.word	index@(_Z26blockedFloydWarshallPhase3iiPim)
        /*0050*/ 	.word	0x00000000


	//----- nvinfo : EIATTR_MIN_STACK_SIZE
	.align		4
.L_13:
        /*0054*/ 	.byte	0x04, 0x12
        /*0056*/ 	.short	(.L_15 - .L_14)
	.align		4
.L_14:
        /*0058*/ 	.word	index@(_Z26blockedFloydWarshallPhase2iiPim)
        /*005c*/ 	.word	0x00000000


	//----- nvinfo : EIATTR_MIN_STACK_SIZE
	.align		4
.L_15:
        /*0060*/ 	.byte	0x04, 0x12
        /*0062*/ 	.short	(.L_17 - .L_16)
	.align		4
.L_16:
        /*0064*/ 	.word	index@(_Z26blockedFloydWarshallPhase1iiPim)
        /*0068*/ 	.word	0x00000000
.L_17:


//--------------------- .nv.compat                --------------------------
	.section	.nv.compat,"",@"SHT_CUDA_COMPAT_INFO"
	.align	4
        /*0000*/ 	.byte	0x02, 0x09, 0x00, 0x00, 0x02, 0x02, 0x01, 0x00, 0x02, 0x05, 0x05, 0x00, 0x03, 0x07, 0x01, 0x01
        /*0010*/ 	.byte	0x02, 0x03, 0x00, 0x00, 0x02, 0x06, 0x01, 0x00, 0x04, 0x0b, 0x08, 0x00, 0x09, 0x00, 0x00, 0x00
        /*0020*/ 	.byte	0x00, 0x00, 0x00, 0x00


//--------------------- .nv.info._Z26blockedFloydWarshallPhase3iiPim --------------------------
	.section	.nv.info._Z26blockedFloydWarshallPhase3iiPim,"",@"SHT_CUDA_INFO"
	.sectionflags	@""
	.align	4


	//----- nvinfo : EIATTR_CUDA_API_VERSION
	.align		4
        /*0000*/ 	.byte	0x04, 0x37
        /*0002*/ 	.short	(.L_19 - .L_18)
.L_18:
        /*0004*/ 	.word	0x00000082


	//----- nvinfo : EIATTR_KPARAM_INFO
	.align		4
.L_19:
        /*0008*/ 	.byte	0x04, 0x17
        /*000a*/ 	.short	(.L_21 - .L_20)
.L_20:
        /*000c*/ 	.word	0x00000000
        /*0010*/ 	.short	0x0003
        /*0012*/ 	.short	0x0010
        /*0014*/ 	.byte	0x00, 0xf0, 0x21, 0x00


	//----- nvinfo : EIATTR_KPARAM_INFO
	.align		4
.L_21:
        /*0018*/ 	.byte	0x04, 0x17
        /*001a*/ 	.short	(.L_23 - .L_22)
.L_22:
        /*001c*/ 	.word	0x00000000
        /*0020*/ 	.short	0x0002
        /*0022*/ 	.short	0x0008
        /*0024*/ 	.byte	0x00, 0xf5, 0x21, 0x00


	//----- nvinfo : EIATTR_KPARAM_INFO
	.align		4
.L_23:
        /*0028*/ 	.byte	0x04, 0x17
        /*002a*/ 	.short	(.L_25 - .L_24)
.L_24:
        /*002c*/ 	.word	0x00000000
        /*0030*/ 	.short	0x0001
        /*0032*/ 	.short	0x0004
        /*0034*/ 	.byte	0x00, 0xf0, 0x11, 0x00


	//----- nvinfo : EIATTR_KPARAM_INFO
	.align		4
.L_25:
        /*0038*/ 	.byte	0x04, 0x17
        /*003a*/ 	.short	(.L_27 - .L_26)
.L_26:
        /*003c*/ 	.word	0x00000000
        /*0040*/ 	.short	0x0000
        /*0042*/ 	.short	0x0000
        /*0044*/ 	.byte	0x00, 0xf0, 0x11, 0x00


	//----- nvinfo : EIATTR_SPARSE_MMA_MASK
	.align		4
.L_27:
        /*0048*/ 	.byte	0x03, 0x50
        /*004a*/ 	.short	0x0000


	//----- nvinfo : EIATTR_MAXREG_COUNT
	.align		4
        /*004c*/ 	.byte	0x03, 0x1b
        /*004e*/ 	.short	0x00ff


	//----- nvinfo : EIATTR_NUM_BARRIERS
	.align		4
        /*0050*/ 	.byte	0x02, 0x4c
        /*0052*/ 	.byte	0x01
	.zero		1


	//----- nvinfo : EIATTR_MERCURY_ISA_VERSION
	.align		4
        /*0054*/ 	.byte	0x03, 0x5f
        /*0056*/ 	.short	0x0101


	//----- nvinfo : EIATTR_VRC_CTA_INIT_COUNT
	.align		4
        /*0058*/ 	.byte	0x02, 0x4a
	.zero		1
	.zero		1


	//----- nvinfo : EIATTR_EXIT_INSTR_OFFSETS
	.align		4
        /*005c*/ 	.byte	0x04, 0x1c
        /*005e*/ 	.short	(.L_29 - .L_28)


	//   ....[0]....
.L_28:
        /*0060*/ 	.word	0x00000060


	//   ....[1]....
        /*0064*/ 	.word	0x00001370


	//----- nvinfo : EIATTR_CBANK_PARAM_SIZE
	.align		4
.L_29:
        /*0068*/ 	.byte	0x03, 0x19
        /*006a*/ 	.short	0x0018


	//----- nvinfo : EIATTR_PARAM_CBANK
	.align		4
        /*006c*/ 	.byte	0x04, 0x0a
        /*006e*/ 	.short	(.L_31 - .L_30)
	.align		4
.L_30:
        /*0070*/ 	.word	index@(.nv.constant0._Z26blockedFloydWarshallPhase3iiPim)
        /*0074*/ 	.short	0x0380
        /*0076*/ 	.short	0x0018


	//----- nvinfo : EIATTR_SW_WAR
	.align		4
.L_31:
        /*0078*/ 	.byte	0x04, 0x36
        /*007a*/ 	.short	(.L_33 - .L_32)
.L_32:
        /*007c*/ 	.word	0x00000008
.L_33:


//--------------------- .nv.info._Z26blockedFloydWarshallPhase2iiPim --------------------------
	.section	.nv.info._Z26blockedFloydWarshallPhase2iiPim,"",@"SHT_CUDA_INFO"
	.sectionflags	@""
	.align	4


	//----- nvinfo : EIATTR_CUDA_API_VERSION
	.align		4
        /*0000*/ 	.byte	0x04, 0x37
        /*0002*/ 	.short	(.L_35 - .L_34)
.L_34:
        /*0004*/ 	.word	0x00000082


	//----- nvinfo : EIATTR_KPARAM_INFO
	.align		4
.L_35:
        /*0008*/ 	.byte	0x04, 0x17
        /*000a*/ 	.short	(.L_37 - .L_36)
.L_36:
        /*000c*/ 	.word	0x00000000
        /*0010*/ 	.short	0x0003
        /*0012*/ 	.short	0x0010
        /*0014*/ 	.byte	0x00, 0xf0, 0x21, 0x00


	//----- nvinfo : EIATTR_KPARAM_INFO
	.align		4
.L_37:
        /*0018*/ 	.byte	0x04, 0x17
        /*001a*/ 	.short	(.L_39 - .L_38)
.L_38:
        /*001c*/ 	.word	0x00000000
        /*0020*/ 	.short	0x0002
        /*0022*/ 	.short	0x0008
        /*0024*/ 	.byte	0x00, 0xf5, 0x21, 0x00


	//----- nvinfo : EIATTR_KPARAM_INFO
	.align		4
.L_39:
        /*0028*/ 	.byte	0x04, 0x17
        /*002a*/ 	.short	(.L_41 - .L_40)
.L_40:
        /*002c*/ 	.word	0x00000000
        /*0030*/ 	.short	0x0001
        /*0032*/ 	.short	0x0004
        /*0034*/ 	.byte	0x00, 0xf0, 0x11, 0x00


	//----- nvinfo : EIATTR_KPARAM_INFO
	.align		4
.L_41:
        /*0038*/ 	.byte	0x04, 0x17
        /*003a*/ 	.short	(.L_43 - .L_42)
.L_42:
        /*003c*/ 	.word	0x00000000
        /*0040*/ 	.short	0x0000
        /*0042*/ 	.short	0x0000
        /*0044*/ 	.byte	0x00, 0xf0, 0x11, 0x00


	//----- nvinfo : EIATTR_SPARSE_MMA_MASK
	.align		4
.L_43:
        /*0048*/ 	.byte	0x03, 0x50
        /*004a*/ 	.short	0x0000


	//----- nvinfo : EIATTR_MAXREG_COUNT
	.align		4
        /*004c*/ 	.byte	0x03, 0x1b
        /*004e*/ 	.short	0x00ff


	//----- nvinfo : EIATTR_NUM_BARRIERS
	.align		4
        /*0050*/ 	.byte	0x02, 0x4c
        /*0052*/ 	.byte	0x01
	.zero		1


	//----- nvinfo : EIATTR_MERCURY_ISA_VERSION
	.align		4
        /*0054*/ 	.byte	0x03, 0x5f
        /*0056*/ 	.short	0x0101


	//----- nvinfo : EIATTR_VRC_CTA_INIT_COUNT
	.align		4
        /*0058*/ 	.byte	0x02, 0x4a
	.zero		1
	.zero		1


	//----- nvinfo : EIATTR_EXIT_INSTR_OFFSETS
	.align		4
        /*005c*/ 	.byte	0x04, 0x1c
        /*005e*/ 	.short	(.L_45 - .L_44)


	//   ....[0]....
.L_44:
        /*0060*/ 	.word	0x00000040


	//   ....[1]....
        /*0064*/ 	.word	0x00003ec0


	//----- nvinfo : EIATTR_CBANK_PARAM_SIZE
	.align		4
.L_45:
        /*0068*/ 	.byte	0x03, 0x19
        /*006a*/ 	.short	0x0018


	//----- nvinfo : EIATTR_PARAM_CBANK
	.align		4
        /*006c*/ 	.byte	0x04, 0x0a
        /*006e*/ 	.short	(.L_47 - .L_46)
	.align		4
.L_46:
        /*0070*/ 	.word	index@(.nv.constant0._Z26blockedFloydWarshallPhase2iiPim)
        /*0074*/ 	.short	0x0380
        /*0076*/ 	.short	0x0018


	//----- nvinfo : EIATTR_SW_WAR
	.align		4
.L_47:
        /*0078*/ 	.byte	0x04, 0x36
        /*007a*/ 	.short	(.L_49 - .L_48)
.L_48:
        /*007c*/ 	.word	0x00000008
.L_49:


//--------------------- .nv.info._Z26blockedFloydWarshallPhase1iiPim --------------------------
	.section	.nv.info._Z26blockedFloydWarshallPhase1iiPim,"",@"SHT_CUDA_INFO"
	.sectionflags	@""
	.align	4


	//----- nvinfo : EIATTR_CUDA_API_VERSION
	.align		4
        /*0000*/ 	.byte	0x04, 0x37
        /*0002*/ 	.short	(.L_51 - .L_50)
.L_50:
        /*0004*/ 	.word	0x00000082


	//----- nvinfo : EIATTR_KPARAM_INFO
	.align		4
.L_51:
        /*0008*/ 	.byte	0x04, 0x17
        /*000a*/ 	.short	(.L_53 - .L_52)
.L_52:
        /*000c*/ 	.word	0x00000000
        /*0010*/ 	.short	0x0003
        /*0012*/ 	.short	0x0010
        /*0014*/ 	.byte	0x00, 0xf0, 0x21, 0x00


	//----- nvinfo : EIATTR_KPARAM_INFO
	.align		4
.L_53:
        /*0018*/ 	.byte	0x04, 0x17
        /*001a*/ 	.short	(.L_55 - .L_54)
.L_54:
        /*001c*/ 	.word	0x00000000
        /*0020*/ 	.short	0x0002
        /*0022*/ 	.short	0x0008
        /*0024*/ 	.byte	0x00, 0xf5, 0x21, 0x00


	//----- nvinfo : EIATTR_KPARAM_INFO
	.align		4
.L_55:
        /*0028*/ 	.byte	0x04, 0x17
        /*002a*/ 	.short	(.L_57 - .L_56)
.L_56:
        /*002c*/ 	.word	0x00000000
        /*0030*/ 	.short	0x0001
        /*0032*/ 	.short	0x0004
        /*0034*/ 	.byte	0x00, 0xf0, 0x11, 0x00


	//----- nvinfo : EIATTR_KPARAM_INFO
	.align		4
.L_57:
        /*0038*/ 	.byte	0x04, 0x17
        /*003a*/ 	.short	(.L_59 - .L_58)
.L_58:
        /*003c*/ 	.word	0x00000000
        /*0040*/ 	.short	0x0000
        /*0042*/ 	.short	0x0000
        /*0044*/ 	.byte	0x00, 0xf0, 0x11, 0x00


	//----- nvinfo : EIATTR_SPARSE_MMA_MASK
	.align		4
.L_59:
        /*0048*/ 	.byte	0x03, 0x50
        /*004a*/ 	.short	0x0000


	//----- nvinfo : EIATTR_MAXREG_COUNT
	.align		4
        /*004c*/ 	.byte	0x03, 0x1b
        /*004e*/ 	.short	0x00ff


	//----- nvinfo : EIATTR_NUM_BARRIERS
	.align		4
        /*0050*/ 	.byte	0x02, 0x4c
        /*0052*/ 	.byte	0x01
	.zero		1


	//----- nvinfo : EIATTR_MERCURY_ISA_VERSION
	.align		4
        /*0054*/ 	.byte	0x03, 0x5f
        /*0056*/ 	.short	0x0101


	//----- nvinfo : EIATTR_VRC_CTA_INIT_COUNT
	.align		4
        /*0058*/ 	.byte	0x02, 0x4a
	.zero		1
	.zero		1


	//----- nvinfo : EIATTR_EXIT_INSTR_OFFSETS
	.align		4
        /*005c*/ 	.byte	0x04, 0x1c
        /*005e*/ 	.short	(.L_61 - .L_60)


	//   ....[0]....
.L_60:
        /*0060*/ 	.word	0x00002d60


	//----- nvinfo : EIATTR_CBANK_PARAM_SIZE
	.align		4
.L_61:
        /*0064*/ 	.byte	0x03, 0x19
        /*0066*/ 	.short	0x0018


	//----- nvinfo : EIATTR_PARAM_CBANK
	.align		4
        /*0068*/ 	.byte	0x04, 0x0a
        /*006a*/ 	.short	(.L_63 - .L_62)
	.align		4
.L_62:
        /*006c*/ 	.word	index@(.nv.constant0._Z26blockedFloydWarshallPhase1iiPim)
        /*0070*/ 	.short	0x0380
        /*0072*/ 	.short	0x0018


	//----- nvinfo : EIATTR_SW_WAR
	.align		4
.L_63:
        /*0074*/ 	.byte	0x04, 0x36
        /*0076*/ 	.short	(.L_65 - .L_64)
.L_64:
        /*0078*/ 	.word	0x00000008
.L_65:


//--------------------- .nv.callgraph             --------------------------
	.section	.nv.callgraph,"",@"SHT_CUDA_CALLGRAPH"
	.align	4
	.sectionentsize	8
	.align		4
        /*0000*/ 	.word	0x00000000
	.align		4
        /*0004*/ 	.word	0xffffffff
	.align		4
        /*0008*/ 	.word	0x00000000
	.align		4
        /*000c*/ 	.word	0xfffffffe
	.align		4
        /*0010*/ 	.word	0x00000000
	.align		4
        /*0014*/ 	.word	0xfffffffd
	.align		4
        /*0018*/ 	.word	0x00000000
	.align		4
        /*001c*/ 	.word	0xfffffffc


//--------------------- .text._Z26blockedFloydWarshallPhase3iiPim --------------------------
	.section	.text._Z26blockedFloydWarshallPhase3iiPim,"ax",@progbits
	.align	128
        .global         _Z26blockedFloydWarshallPhase3iiPim
        .type           _Z26blockedFloydWarshallPhase3iiPim,@function
        .size           _Z26blockedFloydWarshallPhase3iiPim,(.L_x_9 - _Z26blockedFloydWarshallPhase3iiPim)
        .other          _Z26blockedFloydWarshallPhase3iiPim,@"STO_CUDA_ENTRY STV_DEFAULT"
_Z26blockedFloydWarshallPhase3iiPim:
.text._Z26blockedFloydWarshallPhase3iiPim:
[----:B------:R-:W-:Y:S01]  /*0000*/  LDC R1, c[0x0][0x37c] ;  /* 0x0000df00ff017b82 */ /* 0x000fe20000000800 */
[----:B------:R-:W0:Y:S07]  /*0010*/  S2R R13, SR_CTAID.Y ;  /* 0x00000000000d7919 */ /* 0x000e2e0000002600 */
[----:B------:R-:W0:Y:S01]  /*0020*/  LDC R23, c[0x0][0x384] ;  /* 0x0000e100ff177b82 */ /* 0x000e220000000800 */
[----:B------:R-:W1:Y:S01]  /*0030*/  S2R R3, SR_CTAID.X ;  /* 0x0000000000037919 */ /* 0x000e620000002500 */
[----:B0-----:R-:W-:-:S04]  /*0040*/  ISETP.NE.AND P0, PT, R13, R23, PT ;  /* 0x000000170d00720c */ /* 0x001fc80003f05270 */
[----:B-1----:R-:W-:-:S13]  /*0050*/  ISETP.EQ.OR P0, PT, R3, R23, !P0 ;  /* 0x000000170300720c */ /* 0x002fda0004702670 */
[----:B------:R-:W-:Y:S05]  /*0060*/  @P0 EXIT ;  /* 0x000000000000094d */ /* 0x000fea0003800000 */
[----:B------:R-:W0:Y:S01]  /*0070*/  S2R R4, SR_TID.X ;  /* 0x0000000000047919 */ /* 0x000e220000002100 */
[----:B------:R-:W1:Y:S01]  /*0080*/  LDCU.64 UR10, c[0x0][0x390] ;  /* 0x00007200ff0a77ac */ /* 0x000e620008000a00 */
[----:B------:R-:W2:Y:S01]  /*0090*/  S2R R0, SR_TID.Y ;  /* 0x0000000000007919 */ /* 0x000ea20000002200 */
[----:B------:R-:W3:Y:S01]  /*00a0*/  LDCU.64 UR12, c[0x0][0x388] ;  /* 0x00007100ff0c77ac */ /* 0x000ee20008000a00 */
[----:B------:R-:W4:Y:S01]  /*00b0*/  LDCU.64 UR8, c[0x0][0x358] ;  /* 0x00006b00ff0877ac */ /* 0x000f220008000a00 */
[--C-:B0-----:R-:W-:Y:S02]  /*00c0*/  IMAD R24, R23, 0x40, R4.reuse ;  /* 0x0000004017187824 */ /* 0x101fe400078e0204 */
[----:B------:R-:W-:Y:S02]  /*00d0*/  IMAD R2, R3, 0x40, R4 ;  /* 0x0000004003027824 */ /* 0x000fe400078e0204 */
[----:B--2---:R-:W-:Y:S01]  /*00e0*/  IMAD R13, R13, 0x40, R0 ;  /* 0x000000400d0d7824 */ /* 0x004fe200078e0200 */
[----:B------:R-:W-:Y:S01]  /*00f0*/  SHF.R.S32.HI R25, RZ, 0x1f, R24 ;  /* 0x0000001fff197819 */ /* 0x000fe20000011418 */
[----:B------:R-:W-:-:S02]  /*0100*/  IMAD R23, R23, 0x40, R0 ;  /* 0x0000004017177824 */ /* 0x000fc400078e0200 */
[C---:B-1----:R-:W-:Y:S02]  /*0110*/  IMAD R17, R13.reuse, UR11, RZ ;  /* 0x0000000b0d117c24 */ /* 0x042fe4000f8e02ff */
[----:B------:R-:W-:Y:S01]  /*0120*/  IMAD.WIDE.U32 R6, R13, UR10, R24 ;  /* 0x0000000a0d067c25 */ /* 0x000fe2000f8e0018 */
[----:B------:R-:W-:-:S03]  /*0130*/  SHF.R.S32.HI R5, RZ, 0x1f, R23 ;  /* 0x0000001fff057819 */ /* 0x000fc60000011417 */
[----:B------:R-:W-:Y:S01]  /*0140*/  IMAD.IADD R3, R7, 0x1, R17 ;  /* 0x0000000107037824 */ /* 0x000fe200078e0211 */
[C---:B---3--:R-:W-:Y:S01]  /*0150*/  LEA R20, P0, R6.reuse, UR12, 0x2 ;  /* 0x0000000c06147c11 */ /* 0x048fe2000f8010ff */
[----:B------:R-:W-:Y:S02]  /*0160*/  VIADD R27, R23, 0x20 ;  /* 0x00000020171b7836 */ /* 0x000fe40000000000 */
[----:B------:R-:W-:Y:S01]  /*0170*/  VIADD R19, R13, 0x20 ;  /* 0x000000200d137836 */ /* 0x000fe20000000000 */
[----:B------:R-:W-:Y:S01]  /*0180*/  LEA.HI.X R21, R6, UR13, R3, 0x2, P0 ;  /* 0x0000000d06157c11 */ /* 0x000fe200080f1403 */
[----:B------:R-:W-:Y:S01]  /*0190*/  IMAD R6, R5, UR10, RZ ;  /* 0x0000000a05067c24 */ /* 0x000fe2000f8e02ff */
[----:B------:R-:W-:Y:S01]  /*01a0*/  SHF.R.S32.HI R5, RZ, 0x1f, R27 ;  /* 0x0000001fff057819 */ /* 0x000fe2000001141b */
[----:B------:R-:W-:Y:S01]  /*01b0*/  IMAD.WIDE.U32 R24, R19, UR10, R24 ;  /* 0x0000000a13187c25 */ /* 0x000fe2000f8e0018 */
[----:B------:R-:W-:Y:S01]  /*01c0*/  SHF.R.S32.HI R3, RZ, 0x1f, R2 ;  /* 0x0000001fff037819 */ /* 0x000fe20000011402 */
[----:B----4-:R-:W2:Y:S02]  /*01d0*/  LDG.E R16, desc[UR8][R20.64+0x80] ;  /* 0x0000800814107981 */ /* 0x010ea4000c1e1900 */
[----:B------:R-:W-:-:S02]  /*01e0*/  IMAD R9, R23, UR11, R6 ;  /* 0x0000000b17097c24 */ /* 0x000fc4000f8e0206 */
[----:B------:R-:W-:Y:S02]  /*01f0*/  IMAD R6, R5, UR10, RZ ;  /* 0x0000000a05067c24 */ /* 0x000fe4000f8e02ff */
[----:B------:R-:W-:Y:S02]  /*0200*/  IMAD R15, R19, UR11, RZ ;  /* 0x0000000b130f7c24 */ /* 0x000fe4000f8e02ff */
[----:B------:R-:W-:Y:S01]  /*0210*/  IMAD R5, R27, UR11, R6 ;  /* 0x0000000b1b057c24 */ /* 0x000fe2000f8e0206 */
[----:B------:R-:W-:Y:S01]  /*0220*/  LEA R6, P0, R24, UR12, 0x2 ;  /* 0x0000000c18067c11 */ /* 0x000fe2000f8010ff */
[----:B------:R-:W-:-:S04]  /*0230*/  IMAD.WIDE.U32 R22, R23, UR10, R2 ;  /* 0x0000000a17167c25 */ /* 0x000fc8000f8e0002 */
[----:B------:R-:W-:Y:S01]  /*0240*/  IMAD.WIDE.U32 R26, R27, UR10, R2 ;  /* 0x0000000a1b1a7c25 */ /* 0x000fe2000f8e0002 */
[----:B------:R-:W-:-:S03]  /*0250*/  LEA R8, P1, R22, UR12, 0x2 ;  /* 0x0000000c16087c11 */ /* 0x000fc6000f8210ff */
[----:B------:R-:W-:Y:S01]  /*0260*/  IMAD.IADD R7, R25, 0x1, R15 ;  /* 0x0000000119077824 */ /* 0x000fe200078e020f */
[----:B------:R-:W-:Y:S01]  /*0270*/  LEA R10, P2, R26, UR12, 0x2 ;  /* 0x0000000c1a0a7c11 */ /* 0x000fe2000f8410ff */
[----:B------:R-:W-:Y:S02]  /*0280*/  IMAD.IADD R9, R23, 0x1, R9 ;  /* 0x0000000117097824 */ /* 0x000fe400078e0209 */
[----:B------:R-:W-:Y:S01]  /*0290*/  IMAD.IADD R5, R27, 0x1, R5 ;  /* 0x000000011b057824 */ /* 0x000fe200078e0205 */
[----:B------:R-:W-:Y:S02]  /*02a0*/  LEA.HI.X R7, R24, UR13, R7, 0x2, P0 ;  /* 0x0000000d18077c11 */ /* 0x000fe400080f1407 */
[----:B------:R-:W-:Y:S02]  /*02b0*/  LEA.HI.X R9, R22, UR13, R9, 0x2, P1 ;  /* 0x0000000d16097c11 */ /* 0x000fe400088f1409 */
[----:B------:R-:W-:Y:S01]  /*02c0*/  LEA.HI.X R11, R26, UR13, R5, 0x2, P2 ;  /* 0x0000000d1a0b7c11 */ /* 0x000fe200090f1405 */
[----:B------:R-:W3:Y:S04]  /*02d0*/  LDG.E R14, desc[UR8][R6.64] ;  /* 0x00000008060e7981 */ /* 0x000ee8000c1e1900 */
[----:B------:R0:W4:Y:S04]  /*02e0*/  LDG.E R5, desc[UR8][R20.64] ;  /* 0x0000000814057981 */ /* 0x000128000c1e1900 */
[----:B------:R-:W4:Y:S04]  /*02f0*/  LDG.E R24, desc[UR8][R6.64+0x80] ;  /* 0x0000800806187981 */ /* 0x000f28000c1e1900 */
[----:B------:R-:W4:Y:S04]  /*0300*/  LDG.E R18, desc[UR8][R8.64] ;  /* 0x0000000808127981 */ /* 0x000f28000c1e1900 */
[----:B------:R-:W4:Y:S04]  /*0310*/  LDG.E R28, desc[UR8][R8.64+0x80] ;  /* 0x00008008081c7981 */ /* 0x000f28000c1e1900 */
[----:B------:R-:W4:Y:S04]  /*0320*/  LDG.E R26, desc[UR8][R10.64] ;  /* 0x000000080a1a7981 */ /* 0x000f28000c1e1900 */
[----:B------:R-:W4:Y:S01]  /*0330*/  LDG.E R29, desc[UR8][R10.64+0x80] ;  /* 0x000080080a1d7981 */ /* 0x000f22000c1e1900 */
[----:B------:R-:W1:Y:S01]  /*0340*/  S2UR UR6, SR_CgaCtaId ;  /* 0x00000000000679c3 */ /* 0x000e620000008800 */
[----:B------:R-:W-:-:S02]  /*0350*/  UMOV UR4, 0x400 ;  /* 0x0000040000047882 */ /* 0x000fc40000000000 */
[----:B------:R-:W-:Y:S01]  /*0360*/  UIADD3 UR5, UPT, UPT, UR4, 0x4000, URZ ;  /* 0x0000400004057890 */ /* 0x000fe2000fffe0ff */
[----:B------:R-:W-:-:S04]  /*0370*/  IMAD.WIDE.U32 R12, R13, UR10, R2 ;  /* 0x0000000a0d0c7c25 */ /* 0x000fc8000f8e0002 */
[----:B------:R-:W-:-:S04]  /*0380*/  IMAD.WIDE.U32 R2, R19, UR10, R2 ;  /* 0x0000000a13027c25 */ /* 0x000fc8000f8e0002 */
[----:B------:R-:W-:Y:S01]  /*0390*/  IMAD.IADD R15, R15, 0x1, R3 ;  /* 0x000000010f0f7824 */ /* 0x000fe200078e0203 */
[----:B-1----:R-:W-:Y:S02]  /*03a0*/  ULEA UR7, UR6, UR4, 0x18 ;  /* 0x0000000406077291 */ /* 0x002fe4000f8ec0ff */
[----:B------:R-:W-:-:S04]  /*03b0*/  ULEA UR5, UR6, UR5, 0x18 ;  /* 0x0000000506057291 */ /* 0x000fc8000f8ec0ff */
[C---:B------:R-:W-:Y:S02]  /*03c0*/  LEA R25, R0.reuse, UR7, 0x8 ;  /* 0x0000000700197c11 */ /* 0x040fe4000f8e40ff */
[----:B------:R-:W-:Y:S01]  /*03d0*/  LEA R3, R0, UR5, 0x8 ;  /* 0x0000000500037c11 */ /* 0x000fe2000f8e40ff */
[----:B------:R-:W-:Y:S02]  /*03e0*/  IMAD.IADD R17, R17, 0x1, R13 ;  /* 0x0000000111117824 */ /* 0x000fe400078e020d */
[C---:B------:R-:W-:Y:S02]  /*03f0*/  IMAD R19, R4.reuse, 0x4, R25 ;  /* 0x0000000404137824 */ /* 0x040fe400078e0219 */
[----:B------:R-:W-:Y:S01]  /*0400*/  IMAD R13, R4, 0x4, R3 ;  /* 0x00000004040d7824 */ /* 0x000fe200078e0203 */
[----:B------:R-:W-:Y:S02]  /*0410*/  LEA R22, P0, R12, UR12, 0x2 ;  /* 0x0000000c0c167c11 */ /* 0x000fe4000f8010ff */
[----:B0-----:R-:W-:-:S02]  /*0420*/  LEA R20, P1, R2, UR12, 0x2 ;  /* 0x0000000c02147c11 */ /* 0x001fc4000f8210ff */
[----:B------:R-:W-:Y:S02]  /*0430*/  LEA.HI.X R23, R12, UR13, R17, 0x2, P0 ;  /* 0x0000000d0c177c11 */ /* 0x000fe400080f1411 */
[----:B------:R-:W-:Y:S01]  /*0440*/  LEA.HI.X R21, R2, UR13, R15, 0x2, P1 ;  /* 0x0000000d02157c11 */ /* 0x000fe200088f140f */
[----:B--2---:R0:W-:Y:S04]  /*0450*/  STS [R19+0x80], R16 ;  /* 0x0000801013007388 */ /* 0x0041e80000000800 */
[----:B---3--:R0:W-:Y:S04]  /*0460*/  STS [R19+0x2000], R14 ;  /* 0x0020000e13007388 */ /* 0x0081e80000000800 */
[----:B----4-:R0:W-:Y:S04]  /*0470*/  STS [R19], R5 ;  /* 0x0000000513007388 */ /* 0x0101e80000000800 */
[----:B------:R0:W-:Y:S04]  /*0480*/  STS [R19+0x2080], R24 ;  /* 0x0020801813007388 */ /* 0x0001e80000000800 */
[----:B------:R0:W-:Y:S04]  /*0490*/  STS [R13], R18 ;  /* 0x000000120d007388 */ /* 0x0001e80000000800 */
[----:B------:R0:W-:Y:S04]  /*04a0*/  STS [R13+0x80], R28 ;  /* 0x0000801c0d007388 */ /* 0x0001e80000000800 */
[----:B------:R0:W-:Y:S04]  /*04b0*/  STS [R13+0x2000], R26 ;  /* 0x0020001a0d007388 */ /* 0x0001e80000000800 */
[----:B------:R0:W-:Y:S01]  /*04c0*/  STS [R13+0x2080], R29 ;  /* 0x0020801d0d007388 */ /* 0x0001e20000000800 */
[----:B------:R-:W-:Y:S06]  /*04d0*/  BAR.SYNC.DEFER_BLOCKING 0x0 ;  /* 0x0000000000007b1d */ /* 0x000fec0000010000 */
[----:B------:R0:W5:Y:S04]  /*04e0*/  LDG.E R27, desc[UR8][R22.64] ;  /* 0x00000008161b7981 */ /* 0x000168000c1e1900 */
[----:B------:R0:W5:Y:S04]  /*04f0*/  LDG.E R9, desc[UR8][R20.64] ;  /* 0x0000000814097981 */ /* 0x000168000c1e1900 */
[----:B------:R0:W5:Y:S04]  /*0500*/  LDG.E R7, desc[UR8][R22.64+0x80] ;  /* 0x0000800816077981 */ /* 0x000168000c1e1900 */
[----:B------:R0:W5:Y:S01]  /*0510*/  LDG.E R11, desc[UR8][R20.64+0x80] ;  /* 0x00008008140b7981 */ /* 0x000162000c1e1900 */
[----:B------:R-:W-:-:S04]  /*0520*/  UIADD3 UR4, UPT, UPT, UR4, 0x8000, URZ ;  /* 0x0000800004047890 */ /* 0x000fc8000fffe0ff */
[----:B------:R-:W-:Y:S01]  /*0530*/  ULEA UR4, UR6, UR4, 0x18 ;  /* 0x0000000406047291 */ /* 0x000fe2000f8ec0ff */
[----:B------:R-:W-:-:S05]  /*0540*/  LEA R2, R4, UR5, 0x2 ;  /* 0x0000000504027c11 */ /* 0x000fca000f8e10ff */
[----:B------:R-:W-:Y:S01]  /*0550*/  LEA R3, R0, UR4, 0x8 ;  /* 0x0000000400037c11 */ /* 0x000fe2000f8e40ff */
[----:B------:R-:W-:Y:S02]  /*0560*/  VIADD R0, R25, 0x2000 ;  /* 0x0000200019007836 */ /* 0x000fe40000000000 */
[----:B------:R-:W-:Y:S02]  /*0570*/  VIADD R2, R2, 0x1000 ;  /* 0x0000100002027836 */ /* 0x000fe40000000000 */
[----:B------:R-:W-:Y:S01]  /*0580*/  IMAD R3, R4, 0x4, R3 ;  /* 0x0000000404037824 */ /* 0x000fe200078e0203 */
[----:B0-----:R-:W-:-:S06]  /*0590*/  UMOV UR4, 0x2000 ;  /* 0x0000200000047882 */ /* 0x001fcc0000000000 */
.L_x_0:
[----:B------:R-:W-:Y:S01]  /*05a0*/  LDS R10, [R2+-0x1000] ;  /* 0xfff00000020a7984 */ /* 0x000fe20000000800 */
[----:B------:R-:W-:-:S03]  /*05b0*/  UIADD3 UR4, UPT, UPT, UR4, 0x80, URZ ;  /* 0x0000008004047890 */ /* 0x000fc6000fffe0ff */
[----:B------:R-:W0:Y:S01]  /*05c0*/  LDS.128 R12, [R0+-0x2000] ;  /* 0xffe00000000c7984 */ /* 0x000e220000000c00 */
[----:B------:R-:W-:-:S03]  /*05d0*/  UISETP.NE.AND UP0, UPT, UR4, 0x2100, UPT ;  /* 0x000021000400788c */ /* 0x000fc6000bf05270 */
[----:B------:R-:W1:Y:S04]  /*05e0*/  LDS.128 R16, [R0] ;  /* 0x0000000000107984 */ /* 0x000e680000000c00 */
[----:B------:R-:W2:Y:S04]  /*05f0*/  LDS R8, [R2+-0xf80] ;  /* 0xfff0800002087984 */ /* 0x000ea80000000800 */
[----:B------:R-:W3:Y:S04]  /*0600*/  LDS R6, [R2+-0xf00] ;  /* 0xfff1000002067984 */ /* 0x000ee80000000800 */
[----:B------:R-:W4:Y:S04]  /*0610*/  LDS R4, [R2+-0xe80] ;  /* 0xfff1800002047984 */ /* 0x000f280000000800 */
[----:B------:R-:W4:Y:S04]  /*0620*/  LDS R5, [R2+-0xe00] ;  /* 0xfff2000002057984 */ /* 0x000f280000000800 */
[----:B------:R-:W4:Y:S04]  /*0630*/  LDS R25, [R2+-0xd80] ;  /* 0xfff2800002197984 */ /* 0x000f280000000800 */
[----:B------:R-:W4:Y:S04]  /*0640*/  LDS R26, [R2+-0xd00] ;  /* 0xfff30000021a7984 */ /* 0x000f280000000800 */
[----:B------:R-:W4:Y:S04]  /*0650*/  LDS R24, [R2+-0xc80] ;  /* 0xfff3800002187984 */ /* 0x000f280000000800 */
[----:B------:R-:W-:Y:S01]  /*0660*/  LDS R28, [R2+-0x280] ;  /* 0xfffd8000021c7984 */ /* 0x000fe20000000800 */
[----:B0----5:R-:W-:-:S02]  /*0670*/  VIADDMNMX R27, R10, R12, R27, PT ;  /* 0x0000000c0a1b7246 */ /* 0x021fc4000380011b */
[----:B-1----:R-:W-:Y:S02]  /*0680*/  VIADDMNMX R9, R10, R16, R9, PT ;  /* 0x000000100a097246 */ /* 0x002fe40003800109 */
[C---:B--2---:R-:W-:Y:S02]  /*0690*/  VIADDMNMX R7, R8.reuse, R12, R7, PT ;  /* 0x0000000c08077246 */ /* 0x044fe40003800107 */
[----:B------:R-:W-:Y:S02]  /*06a0*/  VIADDMNMX R8, R8, R16, R11, PT ;  /* 0x0000001008087246 */ /* 0x000fe4000380010b */
[C---:B---3--:R-:W-:Y:S02]  /*06b0*/  VIADDMNMX R12, R6.reuse, R13, R27, PT ;  /* 0x0000000d060c7246 */ /* 0x048fe4000380011b */
[----:B------:R-:W-:Y:S02]  /*06c0*/  VIADDMNMX R9, R6, R17, R9, PT ;  /* 0x0000001106097246 */ /* 0x000fe40003800109 */
[----:B----4-:R-:W-:-:S02]  /*06d0*/  VIADDMNMX R7, R4, R13, R7, PT ;  /* 0x0000000d04077246 */ /* 0x010fc40003800107 */
[----:B------:R-:W-:Y:S01]  /*06e0*/  VIADDMNMX R17, R4, R17, R8, PT ;  /* 0x0000001104117246 */ /* 0x000fe20003800108 */
[----:B------:R-:W-:Y:S01]  /*06f0*/  LDS R13, [R2+-0xc00] ;  /* 0xfff40000020d7984 */ /* 0x000fe20000000800 */
[C---:B------:R-:W-:Y:S02]  /*0700*/  VIADDMNMX R12, R5.reuse, R14, R12, PT ;  /* 0x0000000e050c7246 */ /* 0x040fe4000380010c */
[----:B------:R-:W-:Y:S02]  /*0710*/  VIADDMNMX R16, R5, R18, R9, PT ;  /* 0x0000001205107246 */ /* 0x000fe40003800109 */
[C---:B------:R-:W-:Y:S01]  /*0720*/  VIADDMNMX R14, R25.reuse, R14, R7, PT ;  /* 0x0000000e190e7246 */ /* 0x040fe20003800107 */
[----:B------:R-:W0:Y:S01]  /*0730*/  LDS.128 R8, [R0+0x10] ;  /* 0x0000100000087984 */ /* 0x000e220000000c00 */
[----:B------:R-:W-:Y:S02]  /*0740*/  VIADDMNMX R17, R25, R18, R17, PT ;  /* 0x0000001219117246 */ /* 0x000fe40003800111 */
[C---:B------:R-:W-:Y:S01]  /*0750*/  VIADDMNMX R12, R26.reuse, R15, R12, PT ;  /* 0x0000000f1a0c7246 */ /* 0x040fe2000380010c */
[----:B------:R-:W1:Y:S01]  /*0760*/  LDS.128 R4, [R0+-0x1ff0] ;  /* 0xffe0100000047984 */ /* 0x000e620000000c00 */
[----:B------:R-:W-:-:S02]  /*0770*/  VIADDMNMX R26, R26, R19, R16, PT ;  /* 0x000000131a1a7246 */ /* 0x000fc40003800110 */
[C---:B------:R-:W-:Y:S01]  /*0780*/  VIADDMNMX R15, R24.reuse, R15, R14, PT ;  /* 0x0000000f180f7246 */ /* 0x040fe2000380010e */
[----:B------:R-:W2:Y:S01]  /*0790*/  LDS R25, [R2+-0xb80] ;  /* 0xfff4800002197984 */ /* 0x000ea20000000800 */
[----:B------:R-:W-:-:S03]  /*07a0*/  VIADDMNMX R27, R24, R19, R17, PT ;  /* 0x00000013181b7246 */ /* 0x000fc60003800111 */
[----:B------:R-:W3:Y:S04]  /*07b0*/  LDS R14, [R2+-0xb00] ;  /* 0xfff50000020e7984 */ /* 0x000ee80000000800 */
[----:B------:R-:W4:Y:S04]  /*07c0*/  LDS R18, [R2+-0xa80] ;  /* 0xfff5800002127984 */ /* 0x000f280000000800 */
[----:B------:R-:W4:Y:S04]  /*07d0*/  LDS R19, [R2+-0xa00] ;  /* 0xfff6000002137984 */ /* 0x000f280000000800 */
[----:B------:R-:W4:Y:S04]  /*07e0*/  LDS R17, [R2+-0x980] ;  /* 0xfff6800002117984 */ /* 0x000f280000000800 */
[----:B------:R-:W4:Y:S04]  /*07f0*/  LDS R16, [R2+-0x900] ;  /* 0xfff7000002107984 */ /* 0x000f280000000800 */
[----:B------:R-:W4:Y:S01]  /*0800*/  LDS R24, [R2+-0x880] ;  /* 0xfff7800002187984 */ /* 0x000f220000000800 */
[----:B0-----:R-:W-:-:S02]  /*0810*/  VIADDMNMX R26, R13, R8, R26, PT ;  /* 0x000000080d1a7246 */ /* 0x001fc4000380011a */
[-C--:B-1----:R-:W-:Y:S02]  /*0820*/  VIADDMNMX R12, R13, R4.reuse, R12, PT ;  /* 0x000000040d0c7246 */ /* 0x082fe4000380010c */
[C---:B--2---:R-:W-:Y:S02]  /*0830*/  VIADDMNMX R15, R25.reuse, R4, R15, PT ;  /* 0x00000004190f7246 */ /* 0x044fe4000380010f */
[----:B------:R-:W-:Y:S02]  /*0840*/  VIADDMNMX R27, R25, R8, R27, PT ;  /* 0x00000008191b7246 */ /* 0x000fe4000380011b */
[C---:B---3--:R-:W-:Y:S01]  /*0850*/  VIADDMNMX R12, R14.reuse, R5, R12, PT ;  /* 0x000000050e0c7246 */ /* 0x048fe2000380010c */
[----:B------:R-:W-:Y:S01]  /*0860*/  LDS R25, [R2+-0x580] ;  /* 0xfffa800002197984 */ /* 0x000fe20000000800 */
[----:B------:R-:W-:Y:S02]  /*0870*/  VIADDMNMX R26, R14, R9, R26, PT ;  /* 0x000000090e1a7246 */ /* 0x000fe4000380011a */
[----:B----4-:R-:W-:-:S02]  /*0880*/  VIADDMNMX R15, R18, R5, R15, PT ;  /* 0x00000005120f7246 */ /* 0x010fc4000380010f */
[----:B------:R-:W-:Y:S01]  /*0890*/  VIADDMNMX R27, R18, R9, R27, PT ;  /* 0x00000009121b7246 */ /* 0x000fe2000380011b */
[----:B------:R-:W-:Y:S01]  /*08a0*/  LDS R5, [R2+-0x800] ;  /* 0xfff8000002057984 */ /* 0x000fe20000000800 */
[C---:B------:R-:W-:Y:S02]  /*08b0*/  VIADDMNMX R8, R19.reuse, R6, R12, PT ;  /* 0x0000000613087246 */ /* 0x040fe4000380010c */
[----:B------:R-:W-:Y:S01]  /*08c0*/  VIADDMNMX R4, R19, R10, R26, PT ;  /* 0x0000000a13047246 */ /* 0x000fe2000380011a */
[----:B------:R-:W-:Y:S01]  /*08d0*/  LDS R9, [R2+-0x780] ;  /* 0xfff8800002097984 */ /* 0x000fe20000000800 */
[C---:B------:R-:W-:Y:S02]  /*08e0*/  VIADDMNMX R6, R17.reuse, R6, R15, PT ;  /* 0x0000000611067246 */ /* 0x040fe4000380010f */
[----:B------:R-:W-:Y:S01]  /*08f0*/  VIADDMNMX R27, R17, R10, R27, PT ;  /* 0x0000000a111b7246 */ /* 0x000fe2000380011b */
[----:B------:R-:W0:Y:S01]  /*0900*/  LDS.128 R12, [R0+-0x1fe0] ;  /* 0xffe02000000c7984 */ /* 0x000e220000000c00 */
[----:B------:R-:W-:-:S02]  /*0910*/  VIADDMNMX R8, R16, R7, R8, PT ;  /* 0x0000000710087246 */ /* 0x000fc40003800108 */
[----:B------:R-:W-:Y:S01]  /*0920*/  VIADDMNMX R4, R16, R11, R4, PT ;  /* 0x0000000b10047246 */ /* 0x000fe20003800104 */
[----:B------:R-:W1:Y:S01]  /*0930*/  LDS R10, [R2+-0x680] ;  /* 0xfff98000020a7984 */ /* 0x000e620000000800 */
[C---:B------:R-:W-:Y:S02]  /*0940*/  VIADDMNMX R26, R24.reuse, R7, R6, PT ;  /* 0x00000007181a7246 */ /* 0x040fe40003800106 */
[----:B------:R-:W-:Y:S01]  /*0950*/  VIADDMNMX R27, R24, R11, R27, PT ;  /* 0x0000000b181b7246 */ /* 0x000fe2000380011b */
[----:B------:R-:W2:Y:S04]  /*0960*/  LDS.128 R16, [R0+0x20] ;  /* 0x0000200000107984 */ /* 0x000ea80000000c00 */
[----:B------:R-:W3:Y:S04]  /*0970*/  LDS R6, [R2+-0x700] ;  /* 0xfff9000002067984 */ /* 0x000ee80000000800 */
[----:B------:R-:W4:Y:S01]  /*0980*/  LDS R7, [R2+-0x600] ;  /* 0xfffa000002077984 */ /* 0x000f220000000800 */
[----:B0-----:R-:W-:-:S02]  /*0990*/  VIADDMNMX R8, R5, R12, R8, PT ;  /* 0x0000000c05087246 */ /* 0x001fc40003800108 */
[----:B------:R-:W-:Y:S02]  /*09a0*/  VIADDMNMX R11, R9, R12, R26, PT ;  /* 0x0000000c090b7246 */ /* 0x000fe4000380011a */
[----:B------:R-:W0:Y:S02]  /*09b0*/  LDS R12, [R2+-0x500] ;  /* 0xfffb0000020c7984 */ /* 0x000e240000000800 */
[----:B-1----:R-:W-:Y:S02]  /*09c0*/  VIADDMNMX R11, R10, R13, R11, PT ;  /* 0x0000000d0a0b7246 */ /* 0x002fe4000380010b */
[-C--:B--2---:R-:W-:Y:S02]  /*09d0*/  VIADDMNMX R4, R5, R16.reuse, R4, PT ;  /* 0x0000001005047246 */ /* 0x084fe40003800104 */
[----:B------:R-:W-:Y:S02]  /*09e0*/  VIADDMNMX R24, R9, R16, R27, PT ;  /* 0x0000001009187246 */ /* 0x000fe4000380011b */
[C---:B---3--:R-:W-:Y:S01]  /*09f0*/  VIADDMNMX R4, R6.reuse, R17, R4, PT ;  /* 0x0000001106047246 */ /* 0x048fe20003800104 */
[----:B------:R-:W1:Y:S01]  /*0a00*/  LDS R16, [R2+-0x480] ;  /* 0xfffb800002107984 */ /* 0x000e620000000800 */
[----:B------:R-:W-:-:S02]  /*0a10*/  VIADDMNMX R8, R6, R13, R8, PT ;  /* 0x0000000d06087246 */ /* 0x000fc40003800108 */
[----:B------:R-:W-:Y:S01]  /*0a20*/  VIADDMNMX R24, R10, R17, R24, PT ;  /* 0x000000110a187246 */ /* 0x000fe20003800118 */
[----:B------:R-:W-:Y:S01]  /*0a30*/  LDS R13, [R2+-0x400] ;  /* 0xfffc0000020d7984 */ /* 0x000fe20000000800 */
[C---:B----4-:R-:W-:Y:S02]  /*0a40*/  VIADDMNMX R26, R7.reuse, R14, R8, PT ;  /* 0x0000000e071a7246 */ /* 0x050fe40003800108 */
[----:B------:R-:W-:Y:S02]  /*0a50*/  VIADDMNMX R27, R7, R18, R4, PT ;  /* 0x00000012071b7246 */ /* 0x000fe40003800104 */
[C---:B------:R-:W-:Y:S01]  /*0a60*/  VIADDMNMX R17, R25.reuse, R14, R11, PT ;  /* 0x0000000e19117246 */ /* 0x040fe2000380010b */
[----:B------:R-:W2:Y:S01]  /*0a70*/  LDS.128 R4, [R0+-0x1fd0] ;  /* 0xffe0300000047984 */ /* 0x000ea20000000c00 */
[----:B------:R-:W-:-:S03]  /*0a80*/  VIADDMNMX R18, R25, R18, R24, PT ;  /* 0x0000001219127246 */ /* 0x000fc60003800118 */
[----:B------:R-:W3:Y:S04]  /*0a90*/  LDS.128 R8, [R0+0x30] ;  /* 0x0000300000087984 */ /* 0x000ee80000000c00 */
[----:B------:R-:W4:Y:S01]  /*0aa0*/  LDS R25, [R2+-0x380] ;  /* 0xfffc800002197984 */ /* 0x000f220000000800 */
[C---:B0-----:R-:W-:Y:S02]  /*0ab0*/  VIADDMNMX R14, R12.reuse, R15, R26, PT ;  /* 0x0000000f0c0e7246 */ /* 0x041fe4000380011a */
[----:B------:R-:W-:Y:S01]  /*0ac0*/  VIADDMNMX R24, R12, R19, R27, PT ;  /* 0x000000130c187246 */ /* 0x000fe2000380011b */
[----:B------:R-:W-:Y:S04]  /*0ad0*/  LDS R26, [R2+-0x100] ;  /* 0xffff0000021a7984 */ /* 0x000fe80000000800 */
[----:B------:R-:W0:Y:S01]  /*0ae0*/  LDS R12, [R2+-0x300] ;  /* 0xfffd0000020c7984 */ /* 0x000e220000000800 */
[----:B-1----:R-:W-:-:S03]  /*0af0*/  VIADDMNMX R15, R16, R15, R17, PT ;  /* 0x0000000f100f7246 */ /* 0x002fc60003800111 */
[----:B------:R-:W1:Y:S01]  /*0b00*/  LDS R27, [R2+-0x200] ;  /* 0xfffe0000021b7984 */ /* 0x000e620000000800 */
[----:B------:R-:W-:-:S03]  /*0b10*/  VIADDMNMX R18, R16, R19, R18, PT ;  /* 0x0000001310127246 */ /* 0x000fc60003800112 */
[----:B------:R-:W1:Y:S01]  /*0b20*/  LDS R17, [R2+-0x180] ;  /* 0xfffe800002117984 */ /* 0x000e620000000800 */
[C---:B--2---:R-:W-:Y:S02]  /*0b30*/  VIADDMNMX R14, R13.reuse, R4, R14, PT ;  /* 0x000000040d0e7246 */ /* 0x044fe4000380010e */
[----:B---3--:R-:W-:Y:S02]  /*0b40*/  VIADDMNMX R13, R13, R8, R24, PT ;  /* 0x000000080d0d7246 */ /* 0x008fe40003800118 */
[----:B------:R-:W2:Y:S01]  /*0b50*/  LDS R24, [R2+-0x80] ;  /* 0xffff800002187984 */ /* 0x000ea20000000800 */
[C---:B----4-:R-:W-:Y:S02]  /*0b60*/  VIADDMNMX R15, R25.reuse, R4, R15, PT ;  /* 0x00000004190f7246 */ /* 0x050fe4000380010f */
[----:B------:R-:W-:Y:S02]  /*0b70*/  VIADDMNMX R18, R25, R8, R18, PT ;  /* 0x0000000819127246 */ /* 0x000fe40003800112 */
[C---:B------:R-:W-:Y:S01]  /*0b80*/  VIADDMNMX R8, R28.reuse, R5, R15, PT ;  /* 0x000000051c087246 */ /* 0x040fe2000380010f */
[----:B------:R-:W-:Y:S01]  /*0b90*/  LDS R25, [R2+0x280] ;  /* 0x0002800002197984 */ /* 0x000fe20000000800 */
[----:B------:R-:W-:-:S02]  /*0ba0*/  VIADDMNMX R18, R28, R9, R18, PT ;  /* 0x000000091c127246 */ /* 0x000fc40003800112 */
[C---:B0-----:R-:W-:Y:S02]  /*0bb0*/  VIADDMNMX R4, R12.reuse, R5, R14, PT ;  /* 0x000000050c047246 */ /* 0x041fe4000380010e */
[----:B------:R-:W-:Y:S01]  /*0bc0*/  VIADDMNMX R13, R12, R9, R13, PT ;  /* 0x000000090c0d7246 */ /* 0x000fe2000380010d */
[----:B------:R-:W-:Y:S01]  /*0bd0*/  LDS R5, [R2+0x80] ;  /* 0x0000800002057984 */ /* 0x000fe20000000800 */
[C---:B-1----:R-:W-:Y:S02]  /*0be0*/  VIADDMNMX R4, R27.reuse, R6, R4, PT ;  /* 0x000000061b047246 */ /* 0x042fe40003800104 */
[----:B------:R-:W-:Y:S01]  /*0bf0*/  VIADDMNMX R27, R27, R10, R13, PT ;  /* 0x0000000a1b1b7246 */ /* 0x000fe2000380010d */
[----:B------:R-:W-:Y:S01]  /*0c00*/  LDS R9, [R2] ;  /* 0x0000000002097984 */ /* 0x000fe20000000800 */
[C---:B------:R-:W-:Y:S02]  /*0c10*/  VIADDMNMX R8, R17.reuse, R6, R8, PT ;  /* 0x0000000611087246 */ /* 0x040fe40003800108 */
[----:B------:R-:W-:Y:S01]  /*0c20*/  VIADDMNMX R10, R17, R10, R18, PT ;  /* 0x0000000a110a7246 */ /* 0x000fe20003800112 */
[----:B------:R-:W0:Y:S01]  /*0c30*/  LDS.128 R12, [R0+-0x1fc0] ;  /* 0xffe04000000c7984 */ /* 0x000e220000000c00 */
[----:B------:R-:W-:-:S02]  /*0c40*/  VIADDMNMX R4, R26, R7, R4, PT ;  /* 0x000000071a047246 */ /* 0x000fc40003800104 */
[----:B------:R-:W-:Y:S01]  /*0c50*/  VIADDMNMX R26, R26, R11, R27, PT ;  /* 0x0000000b1a1a7246 */ /* 0x000fe2000380011b */
[----:B------:R-:W1:Y:S01]  /*0c60*/  LDS.128 R16, [R0+0x40] ;  /* 0x0000400000107984 */ /* 0x000e620000000c00 */
[----:B--2---:R-:W-:-:S03]  /*0c70*/  VIADDMNMX R27, R24, R7, R8, PT ;  /* 0x00000007181b7246 */ /* 0x004fc60003800108 */
[----:B------:R-:W2:Y:S01]  /*0c80*/  LDS R6, [R2+0x100] ;  /* 0x0001000002067984 */ /* 0x000ea20000000800 */
[----:B------:R-:W-:-:S03]  /*0c90*/  VIADDMNMX R11, R24, R11, R10, PT ;  /* 0x0000000b180b7246 */ /* 0x000fc6000380010a */
[----:B------:R-:W3:Y:S04]  /*0ca0*/  LDS R8, [R2+0x180] ;  /* 0x0001800002087984 */ /* 0x000ee80000000800 */
[----:B------:R-:W4:Y:S04]  /*0cb0*/  LDS R7, [R2+0x200] ;  /* 0x0002000002077984 */ /* 0x000f280000000800 */
[----:B------:R-:W-:Y:S01]  /*0cc0*/  LDS R24, [R2+0x380] ;  /* 0x0003800002187984 */ /* 0x000fe20000000800 */
[-C--:B0-----:R-:W-:Y:S02]  /*0cd0*/  VIADDMNMX R4, R9, R12.reuse, R4, PT ;  /* 0x0000000c09047246 */ /* 0x081fe40003800104 */
[----:B------:R-:W-:-:S02]  /*0ce0*/  VIADDMNMX R10, R5, R12, R27, PT ;  /* 0x0000000c050a7246 */ /* 0x000fc4000380011b */
[----:B------:R-:W0:Y:S01]  /*0cf0*/  LDS R12, [R2+0x300] ;  /* 0x00030000020c7984 */ /* 0x000e220000000800 */
[-C--:B-1----:R-:W-:Y:S02]  /*0d00*/  VIADDMNMX R26, R9, R16.reuse, R26, PT ;  /* 0x00000010091a7246 */ /* 0x082fe4000380011a */
[----:B------:R-:W-:Y:S02]  /*0d10*/  VIADDMNMX R11, R5, R16, R11, PT ;  /* 0x00000010050b7246 */ /* 0x000fe4000380010b */
[C---:B--2---:R-:W-:Y:S02]  /*0d20*/  VIADDMNMX R4, R6.reuse, R13, R4, PT ;  /* 0x0000000d06047246 */ /* 0x044fe40003800104 */
[----:B------:R-:W-:Y:S02]  /*0d30*/  VIADDMNMX R26, R6, R17, R26, PT ;  /* 0x00000011061a7246 */ /* 0x000fe4000380011a */
[C---:B---3--:R-:W-:Y:S02]  /*0d40*/  VIADDMNMX R10, R8.reuse, R13, R10, PT ;  /* 0x0000000d080a7246 */ /* 0x048fe4000380010a */
[----:B------:R-:W-:Y:S01]  /*0d50*/  VIADDMNMX R17, R8, R17, R11, PT ;  /* 0x0000001108117246 */ /* 0x000fe2000380010b */
[----:B------:R-:W-:Y:S01]  /*0d60*/  LDS R13, [R2+0x400] ;  /* 0x00040000020d7984 */ /* 0x000fe20000000800 */
[----:B----4-:R-:W-:-:S02]  /*0d70*/  VIADDMNMX R16, R7, R14, R4, PT ;  /* 0x0000000e07107246 */ /* 0x010fc40003800104 */
[----:B------:R-:W-:Y:S02]  /*0d80*/  VIADDMNMX R26, R7, R18, R26, PT ;  /* 0x00000012071a7246 */ /* 0x000fe4000380011a */
[C---:B------:R-:W-:Y:S01]  /*0d90*/  VIADDMNMX R27, R25.reuse, R14, R10, PT ;  /* 0x0000000e191b7246 */ /* 0x040fe2000380010a */
[----:B------:R-:W1:Y:S01]  /*0da0*/  LDS.128 R4, [R0+-0x1fb0] ;  /* 0xffe0500000047984 */ /* 0x000e620000000c00 */
[----:B------:R-:W-:-:S03]  /*0db0*/  VIADDMNMX R18, R25, R18, R17, PT ;  /* 0x0000001219127246 */ /* 0x000fc60003800111 */
[----:B------:R-:W2:Y:S04]  /*0dc0*/  LDS R17, [R2+0x480] ;  /* 0x0004800002117984 */ /* 0x000ea80000000800 */
[----:B------:R-:W3:Y:S04]  /*0dd0*/  LDS.128 R8, [R0+0x50] ;  /* 0x0000500000087984 */ /* 0x000ee80000000c00 */
[----:B------:R-:W-:Y:S01]  /*0de0*/  LDS R25, [R2+0x600] ;  /* 0x0006000002197984 */ /* 0x000fe20000000800 */
[C---:B0-----:R-:W-:Y:S02]  /*0df0*/  VIADDMNMX R14, R12.reuse, R15, R16, PT ;  /* 0x0000000f0c0e7246 */ /* 0x041fe40003800110 */
[----:B------:R-:W-:-:S02]  /*0e00*/  VIADDMNMX R16, R12, R19, R26, PT ;  /* 0x000000130c107246 */ /* 0x000fc4000380011a */
[C---:B------:R-:W-:Y:S01]  /*0e10*/  VIADDMNMX R15, R24.reuse, R15, R27, PT ;  /* 0x0000000f180f7246 */ /* 0x040fe2000380011b */
[----:B------:R-:W0:Y:S01]  /*0e20*/  LDS R12, [R2+0x500] ;  /* 0x00050000020c7984 */ /* 0x000e220000000800 */
[----:B------:R-:W-:-:S03]  /*0e30*/  VIADDMNMX R27, R24, R19, R18, PT ;  /* 0x00000013181b7246 */ /* 0x000fc60003800112 */
[----:B------:R-:W4:Y:S04]  /*0e40*/  LDS R18, [R2+0x580] ;  /* 0x0005800002127984 */ /* 0x000f280000000800 */
[----:B------:R-:W4:Y:S04]  /*0e50*/  LDS R19, [R2+0x680] ;  /* 0x0006800002137984 */ /* 0x000f280000000800 */
[----:B------:R-:W4:Y:S01]  /*0e60*/  LDS R24, [R2+0x780] ;  /* 0x0007800002187984 */ /* 0x000f220000000800 */
[----:B-1----:R-:W-:-:S03]  /*0e70*/  VIADDMNMX R14, R13, R4, R14, PT ;  /* 0x000000040d0e7246 */ /* 0x002fc6000380010e */
[----:B------:R-:W1:Y:S01]  /*0e80*/  LDS R26, [R2+0x700] ;  /* 0x00070000021a7984 */ /* 0x000e620000000800 */
[----:B--2---:R-:W-:Y:S02]  /*0e90*/  VIADDMNMX R15, R17, R4, R15, PT ;  /* 0x00000004110f7246 */ /* 0x004fe4000380010f */
[-C--:B---3--:R-:W-:Y:S02]  /*0ea0*/  VIADDMNMX R16, R13, R8.reuse, R16, PT ;  /* 0x000000080d107246 */ /* 0x088fe40003800110 */
[----:B------:R-:W-:Y:S02]  /*0eb0*/  VIADDMNMX R27, R17, R8, R27, PT ;  /* 0x00000008111b7246 */ /* 0x000fe4000380011b */
[----:B------:R-:W-:Y:S01]  /*0ec0*/  LDS R8, [R2+0x980] ;  /* 0x0009800002087984 */ /* 0x000fe20000000800 */
[C---:B0-----:R-:W-:Y:S02]  /*0ed0*/  VIADDMNMX R4, R12.reuse, R5, R14, PT ;  /* 0x000000050c047246 */ /* 0x041fe4000380010e */
[----:B------:R-:W-:-:S02]  /*0ee0*/  VIADDMNMX R16, R12, R9, R16, PT ;  /* 0x000000090c107246 */ /* 0x000fc40003800110 */
[C---:B----4-:R-:W-:Y:S02]  /*0ef0*/  VIADDMNMX R15, R18.reuse, R5, R15, PT ;  /* 0x00000005120f7246 */ /* 0x050fe4000380010f */
[----:B------:R-:W-:Y:S01]  /*0f00*/  VIADDMNMX R27, R18, R9, R27, PT ;  /* 0x00000009121b7246 */ /* 0x000fe2000380011b */
[----:B------:R-:W-:Y:S01]  /*0f10*/  LDS R5, [R2+0x880] ;  /* 0x0008800002057984 */ /* 0x000fe20000000800 */
[-C--:B------:R-:W-:Y:S02]  /*0f20*/  VIADDMNMX R4, R25, R6.reuse, R4, PT ;  /* 0x0000000619047246 */ /* 0x080fe40003800104 */
[----:B------:R-:W-:Y:S01]  /*0f30*/  VIADDMNMX R6, R19, R6, R15, PT ;  /* 0x0000000613067246 */ /* 0x000fe2000380010f */
[----:B------:R-:W-:Y:S01]  /*0f40*/  LDS R9, [R2+0x800] ;  /* 0x0008000002097984 */ /* 0x000fe20000000800 */
[-C--:B------:R-:W-:Y:S02]  /*0f50*/  VIADDMNMX R25, R25, R10.reuse, R16, PT ;  /* 0x0000000a19197246 */ /* 0x080fe40003800110 */
[----:B------:R-:W-:Y:S01]  /*0f60*/  VIADDMNMX R27, R19, R10, R27, PT ;  /* 0x0000000a131b7246 */ /* 0x000fe2000380011b */
[----:B------:R-:W0:Y:S01]  /*0f70*/  LDS.128 R12, [R0+-0x1fa0] ;  /* 0xffe06000000c7984 */ /* 0x000e220000000c00 */
[----:B------:R-:W-:-:S02]  /*0f80*/  VIADDMNMX R10, R24, R7, R6, PT ;  /* 0x00000007180a7246 */ /* 0x000fc40003800106 */
[C---:B-1----:R-:W-:Y:S01]  /*0f90*/  VIADDMNMX R4, R26.reuse, R7, R4, PT ;  /* 0x000000071a047246 */ /* 0x042fe20003800104 */
[----:B------:R-:W1:Y:S01]  /*0fa0*/  LDS.128 R16, [R0+0x60] ;  /* 0x0000600000107984 */ /* 0x000e620000000c00 */
[-C--:B------:R-:W-:Y:S02]  /*0fb0*/  VIADDMNMX R26, R26, R11.reuse, R25, PT ;  /* 0x0000000b1a1a7246 */ /* 0x080fe40003800119 */
[----:B------:R-:W-:Y:S01]  /*0fc0*/  VIADDMNMX R27, R24, R11, R27, PT ;  /* 0x0000000b181b7246 */ /* 0x000fe2000380011b */
[----:B------:R-:W2:Y:S04]  /*0fd0*/  LDS R6, [R2+0x900] ;  /* 0x0009000002067984 */ /* 0x000ea80000000800 */
[----:B------:R-:W3:Y:S04]  /*0fe0*/  LDS R7, [R2+0xa00] ;  /* 0x000a000002077984 */ /* 0x000ee80000000800 */
[----:B------:R-:W4:Y:S04]  /*0ff0*/  LDS R25, [R2+0xa80] ;  /* 0x000a800002197984 */ /* 0x000f280000000800 */
[----:B------:R-:W4:Y:S01]  /*1000*/  LDS R24, [R2+0xb00] ;  /* 0x000b000002187984 */ /* 0x000f220000000800 */
[----:B0-----:R-:W-:-:S02]  /*1010*/  VIADDMNMX R4, R9, R12, R4, PT ;  /* 0x0000000c09047246 */ /* 0x001fc40003800104 */
[----:B------:R-:W-:Y:S02]  /*1020*/  VIADDMNMX R10, R5, R12, R10, PT ;  /* 0x0000000c050a7246 */ /* 0x000fe4000380010a */
[-C--:B-1----:R-:W-:Y:S01]  /*1030*/  VIADDMNMX R26, R9, R16.reuse, R26, PT ;  /* 0x00000010091a7246 */ /* 0x082fe2000380011a */
[----:B------:R-:W0:Y:S01]  /*1040*/  LDS R12, [R2+0xb80] ;  /* 0x000b8000020c7984 */ /* 0x000e220000000800 */
[----:B------:R-:W-:Y:S02]  /*1050*/  VIADDMNMX R27, R5, R16, R27, PT ;  /* 0x00000010051b7246 */ /* 0x000fe4000380011b */
[C---:B--2---:R-:W-:Y:S02]  /*1060*/  VIADDMNMX R4, R6.reuse, R13, R4, PT ;  /* 0x0000000d06047246 */ /* 0x044fe40003800104 */
[----:B------:R-:W-:Y:S02]  /*1070*/  VIADDMNMX R26, R6, R17, R26, PT ;  /* 0x00000011061a7246 */ /* 0x000fe4000380011a */
[----:B------:R-:W-:-:S02]  /*1080*/  VIADDMNMX R10, R8, R13, R10, PT ;  /* 0x0000000d080a7246 */ /* 0x000fc4000380010a */
[----:B------:R-:W-:Y:S01]  /*1090*/  VIADDMNMX R17, R8, R17, R27, PT ;  /* 0x0000001108117246 */ /* 0x000fe2000380011b */
[----:B------:R-:W-:Y:S01]  /*10a0*/  LDS R13, [R2+0xc00] ;  /* 0x000c0000020d7984 */ /* 0x000fe20000000800 */
[C---:B---3--:R-:W-:Y:S02]  /*10b0*/  VIADDMNMX R16, R7.reuse, R14, R4, PT ;  /* 0x0000000e07107246 */ /* 0x048fe40003800104 */
[----:B------:R-:W-:Y:S02]  /*10c0*/  VIADDMNMX R26, R7, R18, R26, PT ;  /* 0x00000012071a7246 */ /* 0x000fe4000380011a */
[C---:B----4-:R-:W-:Y:S01]  /*10d0*/  VIADDMNMX R27, R25.reuse, R14, R10, PT ;  /* 0x0000000e191b7246 */ /* 0x050fe2000380010a */
[----:B------:R-:W1:Y:S01]  /*10e0*/  LDS.128 R4, [R0+-0x1f90] ;  /* 0xffe0700000047984 */ /* 0x000e620000000c00 */
[----:B------:R-:W-:Y:S02]  /*10f0*/  VIADDMNMX R18, R25, R18, R17, PT ;  /* 0x0000001219127246 */ /* 0x000fe40003800111 */
[C---:B------:R-:W-:Y:S01]  /*1100*/  VIADDMNMX R14, R24.reuse, R15, R16, PT ;  /* 0x0000000f180e7246 */ /* 0x040fe20003800110 */
[----:B------:R2:W3:Y:S01]  /*1110*/  LDS.128 R8, [R0+0x70] ;  /* 0x0000700000087984 */ /* 0x0004e20000000c00 */
[----:B------:R-:W-:-:S03]  /*1120*/  VIADDMNMX R24, R24, R19, R26, PT ;  /* 0x0000001318187246 */ /* 0x000fc6000380011a */
[----:B------:R-:W4:Y:S04]  /*1130*/  LDS R17, [R2+0xc80] ;  /* 0x000c800002117984 */ /* 0x000f280000000800 */
[----:B------:R-:W4:Y:S01]  /*1140*/  LDS R16, [R2+0xd00] ;  /* 0x000d000002107984 */ /* 0x000f220000000800 */
[----:B--2---:R-:W-:-:S03]  /*1150*/  VIADD R0, R0, 0x80 ;  /* 0x0000008000007836 */ /* 0x004fc60000000000 */
[----:B------:R-:W2:Y:S01]  /*1160*/  LDS R25, [R2+0xe00] ;  /* 0x000e000002197984 */ /* 0x000ea20000000800 */
[----:B0-----:R-:W-:-:S03]  /*1170*/  VIADDMNMX R26, R12, R19, R18, PT ;  /* 0x000000130c1a7246 */ /* 0x001fc60003800112 */
[----:B------:R-:W0:Y:S01]  /*1180*/  LDS R18, [R2+0xd80] ;  /* 0x000d800002127984 */ /* 0x000e220000000800 */
[----:B------:R-:W-:-:S03]  /*1190*/  VIADDMNMX R15, R12, R15, R27, PT ;  /* 0x0000000f0c0f7246 */ /* 0x000fc6000380011b */
[----:B------:R-:W0:Y:S04]  /*11a0*/  LDS R19, [R2+0xe80] ;  /* 0x000e800002137984 */ /* 0x000e280000000800 */
[----:B------:R-:W-:Y:S01]  /*11b0*/  LDS R12, [R2+0xf80] ;  /* 0x000f8000020c7984 */ /* 0x000fe20000000800 */
[C---:B-1----:R-:W-:Y:S02]  /*11c0*/  VIADDMNMX R14, R13.reuse, R4, R14, PT ;  /* 0x000000040d0e7246 */ /* 0x042fe4000380010e */
[----:B---3--:R-:W-:Y:S02]  /*11d0*/  VIADDMNMX R13, R13, R8, R24, PT ;  /* 0x000000080d0d7246 */ /* 0x008fe40003800118 */
[----:B------:R1:W3:Y:S01]  /*11e0*/  LDS R24, [R2+0xf00] ;  /* 0x000f000002187984 */ /* 0x0002e20000000800 */
[----:B----4-:R-:W-:-:S02]  /*11f0*/  VIADDMNMX R15, R17, R4, R15, PT ;  /* 0x00000004110f7246 */ /* 0x010fc4000380010f */
[----:B------:R-:W-:Y:S02]  /*1200*/  VIADDMNMX R26, R17, R8, R26, PT ;  /* 0x00000008111a7246 */ /* 0x000fe4000380011a */
[C---:B------:R-:W-:Y:S02]  /*1210*/  VIADDMNMX R14, R16.reuse, R5, R14, PT ;  /* 0x00000005100e7246 */ /* 0x040fe4000380010e */
[----:B------:R-:W-:Y:S01]  /*1220*/  VIADDMNMX R13, R16, R9, R13, PT ;  /* 0x00000009100d7246 */ /* 0x000fe2000380010d */
[----:B-1----:R-:W-:Y:S01]  /*1230*/  VIADD R2, R2, 0x2000 ;  /* 0x0000200002027836 */ /* 0x002fe20000000000 */
[C---:B--2---:R-:W-:Y:S02]  /*1240*/  VIADDMNMX R14, R25.reuse, R6, R14, PT ;  /* 0x00000006190e7246 */ /* 0x044fe4000380010e */
[----:B------:R-:W-:Y:S02]  /*1250*/  VIADDMNMX R13, R25, R10, R13, PT ;  /* 0x0000000a190d7246 */ /* 0x000fe4000380010d */
[----:B0-----:R-:W-:-:S02]  /*1260*/  VIADDMNMX R15, R18, R5, R15, PT ;  /* 0x00000005120f7246 */ /* 0x001fc4000380010f */
[----:B------:R-:W-:Y:S02]  /*1270*/  VIADDMNMX R26, R18, R9, R26, PT ;  /* 0x00000009121a7246 */ /* 0x000fe4000380011a */
[C---:B------:R-:W-:Y:S02]  /*1280*/  VIADDMNMX R15, R19.reuse, R6, R15, PT ;  /* 0x00000006130f7246 */ /* 0x040fe4000380010f */
[----:B------:R-:W-:Y:S02]  /*1290*/  VIADDMNMX R26, R19, R10, R26, PT ;  /* 0x0000000a131a7246 */ /* 0x000fe4000380011a */
[C---:B---3--:R-:W-:Y:S02]  /*12a0*/  VIADDMNMX R27, R24.reuse, R7, R14, PT ;  /* 0x00000007181b7246 */ /* 0x048fe4000380010e */
[----:B------:R-:W-:Y:S02]  /*12b0*/  VIADDMNMX R9, R24, R11, R13, PT ;  /* 0x0000000b18097246 */ /* 0x000fe4000380010d */
[----:B------:R-:W-:-:S02]  /*12c0*/  VIADDMNMX R7, R12, R7, R15, PT ;  /* 0x000000070c077246 */ /* 0x000fc4000380010f */
[----:B------:R-:W-:Y:S01]  /*12d0*/  VIADDMNMX R11, R12, R11, R26, PT ;  /* 0x0000000b0c0b7246 */ /* 0x000fe2000380011a */
[----:B------:R-:W-:Y:S06]  /*12e0*/  BRA.U UP0, `(.L_x_0) ;  /* 0xfffffff100ac7547 */ /* 0x000fec000b83ffff */
[----:B------:R-:W-:Y:S04]  /*12f0*/  STG.E desc[UR8][R22.64], R27 ;  /* 0x0000001b16007986 */ /* 0x000fe8000c101908 */
[----:B------:R-:W-:Y:S04]  /*1300*/  STG.E desc[UR8][R20.64], R9 ;  /* 0x0000000914007986 */ /* 0x000fe8000c101908 */
[----:B------:R-:W-:Y:S04]  /*1310*/  STG.E desc[UR8][R22.64+0x80], R7 ;  /* 0x0000800716007986 */ /* 0x000fe8000c101908 */
[----:B------:R-:W-:Y:S04]  /*1320*/  STS [R3], R27 ;  /* 0x0000001b03007388 */ /* 0x000fe80000000800 */
[----:B------:R-:W-:Y:S04]  /*1330*/  STS [R3+0x2000], R9 ;  /* 0x0020000903007388 */ /* 0x000fe80000000800 */
[----:B------:R-:W-:Y:S04]  /*1340*/  STS [R3+0x80], R7 ;  /* 0x0000800703007388 */ /* 0x000fe80000000800 */
[----:B------:R-:W-:Y:S04]  /*1350*/  STS [R3+0x2080], R11 ;  /* 0x0020800b03007388 */ /* 0x000fe80000000800 */
[----:B------:R-:W-:Y:S01]  /*1360*/  STG.E desc[UR8][R20.64+0x80], R11 ;  /* 0x0000800b14007986 */ /* 0x000fe2000c101908 */
[----:B------:R-:W-:Y:S05]  /*1370*/  EXIT ;  /* 0x000000000000794d */ /* 0x000fea0003800000 */
.L_x_1:
[----:B------:R-:W-:-:S00]  /*1380*/  BRA `(.L_x_1) ;  /* 0xfffffffc00fc7947 */ /* 0x000fc0000383ffff */
[----:B------:R-:W-:-:S00]  /*1390*/  NOP ;  /* 0x0000000000007918 */ /* 0x000fc00000000000 */
        /* <DEDUP_REMOVED lines=14> */
.L_x_9:


//--------------------- .text._Z26blockedFloydWarshallPhase2iiPim --------------------------
	.section	.text._Z26blockedFloydWarshallPhase2iiPim,"ax",@progbits
	.align	128
        .global         _Z26blockedFloydWarshallPhase2iiPim
        .type           _Z26blockedFloydWarshallPhase2iiPim,@function
        .size           _Z26blockedFloydWarshallPhase2iiPim,(.L_x_10 - _Z26blockedFloydWarshallPhase2iiPim)
        .other          _Z26blockedFloydWarshallPhase2iiPim,@"STO_CUDA_ENTRY STV_DEFAULT"
_Z26blockedFloydWarshallPhase2iiPim:
.text._Z26blockedFloydWarshallPhase2iiPim:
[----:B------:R-:W-:Y:S01]  /*0000*/  LDC R1, c[0x0][0x37c] ;  /* 0x0000df00ff017b82 */ /* 0x000fe20000000800 */
[----:B------:R-:W0:Y:S07]  /*0010*/  S2R R11, SR_CTAID.X ;  /* 0x00000000000b7919 */ /* 0x000e2e0000002500 */
[----:B------:R-:W0:Y:S02]  /*0020*/  LDC R13, c[0x0][0x384] ;  /* 0x0000e100ff0d7b82 */ /* 0x000e240000000800 */
[----:B0-----:R-:W-:-:S13]  /*0030*/  ISETP.NE.AND P0, PT, R11, R13, PT ;  /* 0x0000000d0b00720c */ /* 0x001fda0003f05270 */
[----:B------:R-:W-:Y:S05]  /*0040*/  @!P0 EXIT ;  /* 0x000000000000894d */ /* 0x000fea0003800000 */
[----:B------:R-:W0:Y:S01]  /*0050*/  S2R R8, SR_TID.Y ;  /* 0x0000000000087919 */ /* 0x000e220000002200 */
[----:B------:R-:W1:Y:S01]  /*0060*/  S2UR UR4, SR_CTAID.Y ;  /* 0x00000000000479c3 */ /* 0x000e620000002600 */
[----:B------:R-:W2:Y:S01]  /*0070*/  LDCU.64 UR6, c[0x0][0x390] ;  /* 0x00007200ff0677ac */ /* 0x000ea20008000a00 */
[----:B------:R-:W3:Y:S01]  /*0080*/  S2R R0, SR_TID.X ;  /* 0x0000000000007919 */ /* 0x000ee20000002100 */
[----:B------:R-:W4:Y:S01]  /*0090*/  LDCU.64 UR8, c[0x0][0x358] ;  /* 0x00006b00ff0877ac */ /* 0x000f220008000a00 */
[----:B-1----:R-:W-:Y:S01]  /*00a0*/  ISETP.NE.AND P0, PT, RZ, UR4, PT ;  /* 0x00000004ff007c0c */ /* 0x002fe2000bf05270 */
[----:B------:R-:W1:Y:S01]  /*00b0*/  LDCU.64 UR4, c[0x0][0x388] ;  /* 0x00007100ff0477ac */ /* 0x000e620008000a00 */
[----:B0-----:R-:W-:-:S04]  /*00c0*/  IMAD R9, R13, 0x40, R8 ;  /* 0x000000400d097824 */ /* 0x001fc800078e0208 */
[----:B------:R-:W-:Y:S01]  /*00d0*/  VIADD R7, R9, 0x20 ;  /* 0x0000002009077836 */ /* 0x000fe20000000000 */
[----:B------:R-:W-:Y:S01]  /*00e0*/  SHF.R.S32.HI R2, RZ, 0x1f, R9 ;  /* 0x0000001fff027819 */ /* 0x000fe20000011409 */
[----:B---3--:R-:W-:-:S04]  /*00f0*/  IMAD R13, R13, 0x40, R0 ;  /* 0x000000400d0d7824 */ /* 0x008fc800078e0200 */
[----:B--2---:R-:W-:Y:S01]  /*0100*/  IMAD R6, R2, UR6, RZ ;  /* 0x0000000602067c24 */ /* 0x004fe2000f8e02ff */
[----:B------:R-:W-:Y:S01]  /*0110*/  SHF.R.S32.HI R2, RZ, 0x1f, R7 ;  /* 0x0000001fff027819 */ /* 0x000fe20000011407 */
[--C-:B------:R-:W-:Y:S01]  /*0120*/  IMAD.MOV.U32 R4, RZ, RZ, R13.reuse ;  /* 0x000000ffff047224 */ /* 0x100fe200078e000d */
[----:B------:R-:W-:Y:S01]  /*0130*/  SHF.R.S32.HI R5, RZ, 0x1f, R13 ;  /* 0x0000001fff057819 */ /* 0x000fe2000001140d */
[C---:B------:R-:W-:Y:S02]  /*0140*/  IMAD R15, R9.reuse, UR7, R6 ;  /* 0x00000007090f7c24 */ /* 0x040fe4000f8e0206 */
[----:B------:R-:W-:Y:S02]  /*0150*/  IMAD R6, R2, UR6, RZ ;  /* 0x0000000602067c24 */ /* 0x000fe4000f8e02ff */
[----:B------:R-:W-:-:S04]  /*0160*/  IMAD.WIDE.U32 R2, R9, UR6, R4 ;  /* 0x0000000609027c25 */ /* 0x000fc8000f8e0004 */
[----:B------:R-:W-:Y:S01]  /*0170*/  @P0 IMAD R9, R11, 0x40, R8 ;  /* 0x000000400b090824 */ /* 0x000fe200078e0208 */
[----:B-1----:R-:W-:Y:S01]  /*0180*/  LEA R10, P1, R2, UR4, 0x2 ;  /* 0x00000004020a7c11 */ /* 0x002fe2000f8210ff */
[----:B------:R-:W-:-:S04]  /*0190*/  IMAD.WIDE.U32 R4, R7, UR6, R4 ;  /* 0x0000000607047c25 */ /* 0x000fc8000f8e0004 */
[----:B------:R-:W-:Y:S01]  /*01a0*/  IMAD R7, R7, UR7, R6 ;  /* 0x0000000707077c24 */ /* 0x000fe2000f8e0206 */
[----:B------:R-:W-:Y:S01]  /*01b0*/  LEA R6, P2, R4, UR4, 0x2 ;  /* 0x0000000404067c11 */ /* 0x000fe2000f8410ff */
[----:B------:R-:W-:Y:S02]  /*01c0*/  VIADD R17, R9, 0x20 ;  /* 0x0000002009117836 */ /* 0x000fe40000000000 */
[----:B------:R-:W-:Y:S02]  /*01d0*/  @!P0 IMAD R13, R11, 0x40, R0 ;  /* 0x000000400b0d8824 */ /* 0x000fe400078e0200 */
[----:B------:R-:W-:Y:S01]  /*01e0*/  IMAD.IADD R11, R3, 0x1, R15 ;  /* 0x00000001030b7824 */ /* 0x000fe200078e020f */
[----:B------:R-:W-:Y:S01]  /*01f0*/  SHF.R.S32.HI R12, RZ, 0x1f, R17 ;  /* 0x0000001fff0c7819 */ /* 0x000fe20000011411 */
[----:B------:R-:W-:Y:S01]  /*0200*/  IMAD.IADD R7, R5, 0x1, R7 ;  /* 0x0000000105077824 */ /* 0x000fe200078e0207 */
[----:B------:R-:W-:Y:S02]  /*0210*/  SHF.R.S32.HI R5, RZ, 0x1f, R9 ;  /* 0x0000001fff057819 */ /* 0x000fe40000011409 */
[----:B------:R-:W-:Y:S01]  /*0220*/  SHF.R.S32.HI R3, RZ, 0x1f, R13 ;  /* 0x0000001fff037819 */ /* 0x000fe2000001140d */
[----:B------:R-:W-:Y:S01]  /*0230*/  IMAD R16, R12, UR6, RZ ;  /* 0x000000060c107c24 */ /* 0x000fe2000f8e02ff */
[----:B------:R-:W-:Y:S01]  /*0240*/  LEA.HI.X R11, R2, UR5, R11, 0x2, P1 ;  /* 0x00000005020b7c11 */ /* 0x000fe200088f140b */
[----:B------:R-:W-:Y:S01]  /*0250*/  IMAD.MOV.U32 R2, RZ, RZ, R13 ;  /* 0x000000ffff027224 */ /* 0x000fe200078e000d */
[----:B------:R-:W-:Y:S01]  /*0260*/  LEA.HI.X R7, R4, UR5, R7, 0x2, P2 ;  /* 0x0000000504077c11 */ /* 0x000fe200090f1407 */
[----:B------:R-:W-:-:S02]  /*0270*/  IMAD R4, R5, UR6, RZ ;  /* 0x0000000605047c24 */ /* 0x000fc4000f8e02ff */
[--C-:B------:R-:W-:Y:S02]  /*0280*/  IMAD.WIDE.U32 R12, R9, UR6, R2.reuse ;  /* 0x00000006090c7c25 */ /* 0x100fe4000f8e0002 */
[----:B----4-:R-:W2:Y:S02]  /*0290*/  LDG.E R19, desc[UR8][R6.64+0x80] ;  /* 0x0000800806137981 */ /* 0x010ea4000c1e1900 */
[----:B------:R-:W-:-:S04]  /*02a0*/  IMAD.WIDE.U32 R14, R17, UR6, R2 ;  /* 0x00000006110e7c25 */ /* 0x000fc8000f8e0002 */
[----:B------:R-:W-:Y:S01]  /*02b0*/  IMAD R5, R9, UR7, R4 ;  /* 0x0000000709057c24 */ /* 0x000fe2000f8e0204 */
[----:B------:R-:W-:Y:S01]  /*02c0*/  LEA R4, P1, R12, UR4, 0x2 ;  /* 0x000000040c047c11 */ /* 0x000fe2000f8210ff */
[----:B------:R-:W-:Y:S01]  /*02d0*/  IMAD R3, R17, UR7, R16 ;  /* 0x0000000711037c24 */ /* 0x000fe2000f8e0210 */
[----:B------:R-:W-:Y:S01]  /*02e0*/  LEA R2, P2, R14, UR4, 0x2 ;  /* 0x000000040e027c11 */ /* 0x000fe2000f8410ff */
[----:B------:R-:W-:Y:S01]  /*02f0*/  IMAD.IADD R5, R13, 0x1, R5 ;  /* 0x000000010d057824 */ /* 0x000fe200078e0205 */
[----:B------:R-:W3:Y:S01]  /*0300*/  LDG.E R9, desc[UR8][R10.64] ;  /* 0x000000080a097981 */ /* 0x000ee2000c1e1900 */
[----:B------:R-:W-:-:S03]  /*0310*/  IMAD.IADD R3, R15, 0x1, R3 ;  /* 0x000000010f037824 */ /* 0x000fc600078e0203 */
[----:B------:R-:W-:Y:S01]  /*0320*/  LEA.HI.X R5, R12, UR5, R5, 0x2, P1 ;  /* 0x000000050c057c11 */ /* 0x000fe200088f1405 */
[----:B------:R-:W4:Y:S01]  /*0330*/  LDG.E R15, desc[UR8][R10.64+0x80] ;  /* 0x000080080a0f7981 */ /* 0x000f22000c1e1900 */
[----:B------:R-:W-:-:S03]  /*0340*/  LEA.HI.X R3, R14, UR5, R3, 0x2, P2 ;  /* 0x000000050e037c11 */ /* 0x000fc600090f1403 */
[----:B------:R0:W5:Y:S04]  /*0350*/  LDG.E R13, desc[UR8][R6.64] ;  /* 0x00000008060d7981 */ /* 0x000168000c1e1900 */
[----:B------:R-:W5:Y:S04]  /*0360*/  LDG.E R21, desc[UR8][R4.64] ;  /* 0x0000000804157981 */ /* 0x000f68000c1e1900 */
[----:B------:R-:W5:Y:S04]  /*0370*/  LDG.E R23, desc[UR8][R2.64] ;  /* 0x0000000802177981 */ /* 0x000f68000c1e1900 */
[----:B------:R-:W5:Y:S04]  /*0380*/  LDG.E R25, desc[UR8][R4.64+0x80] ;  /* 0x0000800804197981 */ /* 0x000f68000c1e1900 */
[----:B------:R-:W5:Y:S01]  /*0390*/  LDG.E R27, desc[UR8][R2.64+0x80] ;  /* 0x00008008021b7981 */ /* 0x000f62000c1e1900 */
[----:B------:R-:W1:Y:S01]  /*03a0*/  S2UR UR6, SR_CgaCtaId ;  /* 0x00000000000679c3 */ /* 0x000e620000008800 */
[----:B------:R-:W-:-:S02]  /*03b0*/  UMOV UR4, 0x400 ;  /* 0x0000040000047882 */ /* 0x000fc40000000000 */
[----:B------:R-:W-:Y:S02]  /*03c0*/  UIADD3 UR5, UPT, UPT, UR4, 0x4000, URZ ;  /* 0x0000400004057890 */ /* 0x000fe4000fffe0ff */
[----:B-1----:R-:W-:Y:S02]  /*03d0*/  ULEA UR4, UR6, UR4, 0x18 ;  /* 0x0000000406047291 */ /* 0x002fe4000f8ec0ff */
[----:B------:R-:W-:-:S04]  /*03e0*/  ULEA UR5, UR6, UR5, 0x18 ;  /* 0x0000000506057291 */ /* 0x000fc8000f8ec0ff */
[C---:B------:R-:W-:Y:S02]  /*03f0*/  LEA R17, R8.reuse, UR4, 0x8 ;  /* 0x0000000408117c11 */ /* 0x040fe4000f8e40ff */
[----:B0-----:R-:W-:-:S03]  /*0400*/  LEA R7, R8, UR5, 0x8 ;  /* 0x0000000508077c11 */ /* 0x001fc6000f8e40ff */
[C---:B------:R-:W-:Y:S02]  /*0410*/  IMAD R8, R0.reuse, 0x4, R17 ;  /* 0x0000000400087824 */ /* 0x040fe400078e0211 */
[----:B------:R-:W-:-:S03]  /*0420*/  IMAD R6, R0, 0x4, R7 ;  /* 0x0000000400067824 */ /* 0x000fc600078e0207 */
[----:B--2---:R0:W-:Y:S04]  /*0430*/  STS [R8+0x2080], R19 ;  /* 0x0020801308007388 */ /* 0x0041e80000000800 */
[----:B---3--:R0:W-:Y:S04]  /*0440*/  STS [R8], R9 ;  /* 0x0000000908007388 */ /* 0x0081e80000000800 */
[----:B----4-:R0:W-:Y:S04]  /*0450*/  STS [R8+0x80], R15 ;  /* 0x0000800f08007388 */ /* 0x0101e80000000800 */
[----:B-----5:R0:W-:Y:S04]  /*0460*/  STS [R8+0x2000], R13 ;  /* 0x0020000d08007388 */ /* 0x0201e80000000800 */
[----:B------:R0:W-:Y:S04]  /*0470*/  STS [R6], R21 ;  /* 0x0000001506007388 */ /* 0x0001e80000000800 */
[----:B------:R0:W-:Y:S04]  /*0480*/  STS [R6+0x2000], R23 ;  /* 0x0020001706007388 */ /* 0x0001e80000000800 */
[----:B------:R0:W-:Y:S04]  /*0490*/  STS [R6+0x80], R25 ;  /* 0x0000801906007388 */ /* 0x0001e80000000800 */
[----:B------:R0:W-:Y:S01]  /*04a0*/  STS [R6+0x2080], R27 ;  /* 0x0020801b06007388 */ /* 0x0001e20000000800 */
[----:B------:R-:W-:Y:S06]  /*04b0*/  BAR.SYNC.DEFER_BLOCKING 0x0 ;  /* 0x0000000000007b1d */ /* 0x000fec0000010000 */
[----:B------:R-:W-:Y:S05]  /*04c0*/  @!P0 BRA `(.L_x_2) ;  /* 0x0000001c00388947 */ /* 0x000fea0003800000 */
[----:B------:R1:W2:Y:S01]  /*04d0*/  LDS R11, [R6] ;  /* 0x00000000060b7984 */ /* 0x0002a20000000800 */
[----:B0-----:R-:W-:Y:S01]  /*04e0*/  LEA R8, R0, UR4, 0x2 ;  /* 0x0000000400087c11 */ /* 0x001fe2000f8e10ff */
[----:B------:R-:W-:Y:S01]  /*04f0*/  VIADD R0, R7, 0x2000 ;  /* 0x0000200007007836 */ /* 0x000fe20000000000 */
[----:B------:R-:W-:Y:S01]  /*0500*/  UMOV UR4, 0x2000 ;  /* 0x0000200000047882 */ /* 0x000fe20000000000 */
[----:B------:R1:W0:Y:S02]  /*0510*/  LDS R13, [R6+0x2000] ;  /* 0x00200000060d7984 */ /* 0x0002240000000800 */
[----:B------:R-:W-:Y:S02]  /*0520*/  VIADD R7, R8, 0x1000 ;  /* 0x0000100008077836 */ /* 0x000fe40000000000 */
[----:B------:R1:W3:Y:S04]  /*0530*/  LDS R9, [R6+0x80] ;  /* 0x0000800006097984 */ /* 0x0002e80000000800 */
[----:B------:R1:W4:Y:S02]  /*0540*/  LDS R15, [R6+0x2080] ;  /* 0x00208000060f7984 */ /* 0x0003240000000800 */
.L_x_3:
[----:B------:R-:W-:Y:S01]  /*0550*/  LDS R8, [R0+-0x2000] ;  /* 0xffe0000000087984 */ /* 0x000fe20000000800 */
[----:B------:R-:W-:-:S03]  /*0560*/  UIADD3 UR4, UPT, UPT, UR4, 0x80, URZ ;  /* 0x0000008004047890 */ /* 0x000fc6000fffe0ff */
[----:B------:R-:W2:Y:S01]  /*0570*/  LDS R10, [R7+-0x1000] ;  /* 0xfff00000070a7984 */ /* 0x000ea20000000800 */
[----:B------:R-:W-:Y:S01]  /*0580*/  UISETP.NE.AND UP0, UPT, UR4, 0x2100, UPT ;  /* 0x000021000400788c */ /* 0x000fe2000bf05270 */
[----:B--2---:R-:W-:-:S05]  /*0590*/  VIADDMNMX R11, R10, R8, R11, PT ;  /* 0x000000080a0b7246 */ /* 0x004fca000380010b */
[----:B------:R-:W-:Y:S04]  /*05a0*/  STS [R6], R11 ;  /* 0x0000000b06007388 */ /* 0x000fe80000000800 */
[----:B0-----:R-:W0:Y:S02]  /*05b0*/  LDS R8, [R0] ;  /* 0x0000000000087984 */ /* 0x001e240000000800 */
[----:B0-----:R-:W-:-:S05]  /*05c0*/  VIADDMNMX R13, R10, R8, R13, PT ;  /* 0x000000080a0d7246 */ /* 0x001fca000380010d */
[----:B------:R-:W-:Y:S04]  /*05d0*/  STS [R6+0x2000], R13 ;  /* 0x0020000d06007388 */ /* 0x000fe80000000800 */
[----:B------:R-:W-:Y:S04]  /*05e0*/  LDS R8, [R0+-0x2000] ;  /* 0xffe0000000087984 */ /* 0x000fe80000000800 */
[----:B------:R-:W3:Y:S02]  /*05f0*/  LDS R10, [R7+-0xf80] ;  /* 0xfff08000070a7984 */ /* 0x000ee40000000800 */
[----:B---3--:R-:W-:-:S05]  /*0600*/  VIADDMNMX R9, R10, R8, R9, PT ;  /* 0x000000080a097246 */ /* 0x008fca0003800109 */
[----:B------:R-:W-:Y:S04]  /*0610*/  STS [R6+0x80], R9 ;  /* 0x0000800906007388 */ /* 0x000fe80000000800 */
[----:B------:R-:W4:Y:S02]  /*0620*/  LDS R8, [R0] ;  /* 0x0000000000087984 */ /* 0x000f240000000800 */
[----:B----4-:R-:W-:-:S05]  /*0630*/  VIADDMNMX R15, R10, R8, R15, PT ;  /* 0x000000080a0f7246 */ /* 0x010fca000380010f */
[----:B------:R-:W-:Y:S04]  /*0640*/  STS [R6+0x2080], R15 ;  /* 0x0020800f06007388 */ /* 0x000fe80000000800 */
[----:B------:R-:W-:Y:S04]  /*0650*/  LDS R8, [R0+-0x1ffc] ;  /* 0xffe0040000087984 */ /* 0x000fe80000000800 */
[----:B------:R-:W0:Y:S02]  /*0660*/  LDS R10, [R7+-0xf00] ;  /* 0xfff10000070a7984 */ /* 0x000e240000000800 */
[----:B0-----:R-:W-:-:S05]  /*0670*/  VIADDMNMX R11, R10, R8, R11, PT ;  /* 0x000000080a0b7246 */ /* 0x001fca000380010b */
[----:B------:R-:W-:Y:S04]  /*0680*/  STS [R6], R11 ;  /* 0x0000000b06007388 */ /* 0x000fe80000000800 */
[----:B------:R-:W0:Y:S02]  /*0690*/  LDS R8, [R0+0x4] ;  /* 0x0000040000087984 */ /* 0x000e240000000800 */
[----:B0-----:R-:W-:-:S05]  /*06a0*/  VIADDMNMX R13, R10, R8, R13, PT ;  /* 0x000000080a0d7246 */ /* 0x001fca000380010d */
[----:B------:R-:W-:Y:S04]  /*06b0*/  STS [R6+0x2000], R13 ;  /* 0x0020000d06007388 */ /* 0x000fe80000000800 */
[----:B------:R-:W-:Y:S04]  /*06c0*/  LDS R8, [R0+-0x1ffc] ;  /* 0xffe0040000087984 */ /* 0x000fe80000000800 */
[----:B------:R-:W0:Y:S02]  /*06d0*/  LDS R10, [R7+-0xe80] ;  /* 0xfff18000070a7984 */ /* 0x000e240000000800 */
[----:B0-----:R-:W-:-:S05]  /*06e0*/  VIADDMNMX R9, R10, R8, R9, PT ;  /* 0x000000080a097246 */ /* 0x001fca0003800109 */
[----:B------:R-:W-:Y:S04]  /*06f0*/  STS [R6+0x80], R9 ;  /* 0x0000800906007388 */ /* 0x000fe80000000800 */
[----:B------:R-:W0:Y:S02]  /*0700*/  LDS R8, [R0+0x4] ;  /* 0x0000040000087984 */ /* 0x000e240000000800 */
[----:B0-----:R-:W-:-:S05]  /*0710*/  VIADDMNMX R15, R10, R8, R15, PT ;  /* 0x000000080a0f7246 */ /* 0x001fca000380010f */
        /* <DEDUP_REMOVED lines=198> */
[----:B------:R-:W0:Y:S02]  /*1380*/  LDS R10, [R7] ;  /* 0x00000000070a7984 */ /* 0x000e240000000800 */
[----:B0-----:R-:W-:-:S05]  /*1390*/  VIADDMNMX R11, R10, R8, R11, PT ;  /* 0x000000080a0b7246 */ /* 0x001fca000380010b */
[----:B------:R-:W-:Y:S04]  /*13a0*/  STS [R6], R11 ;  /* 0x0000000b06007388 */ /* 0x000fe80000000800 */
[----:B------:R-:W0:Y:S02]  /*13b0*/  LDS R8, [R0+0x40] ;  /* 0x0000400000087984 */ /* 0x000e240000000800 */
[----:B0-----:R-:W-:-:S05]  /*13c0*/  VIADDMNMX R13, R10, R8, R13, PT ;  /* 0x000000080a0d7246 */ /* 0x001fca000380010d */
[----:B------:R-:W-:Y:S04]  /*13d0*/  STS [R6+0x2000], R13 ;  /* 0x0020000d06007388 */ /* 0x000fe80000000800 */
[----:B------:R-:W-:Y:S04]  /*13e0*/  LDS R8, [R0+-0x1fc0] ;  /* 0xffe0400000087984 */ /* 0x000fe80000000800 */
[----:B------:R-:W0:Y:S02]  /*13f0*/  LDS R10, [R7+0x80] ;  /* 0x00008000070a7984 */ /* 0x000e240000000800 */
[----:B0-----:R-:W-:-:S05]  /*1400*/  VIADDMNMX R9, R10, R8, R9, PT ;  /* 0x000000080a097246 */ /* 0x001fca0003800109 */
[----:B------:R-:W-:Y:S04]  /*1410*/  STS [R6+0x80], R9 ;  /* 0x0000800906007388 */ /* 0x000fe80000000800 */
[----:B------:R-:W0:Y:S02]  /*1420*/  LDS R8, [R0+0x40] ;  /* 0x0000400000087984 */ /* 0x000e240000000800 */
[----:B0-----:R-:W-:-:S05]  /*1430*/  VIADDMNMX R15, R10, R8, R15, PT ;  /* 0x000000080a0f7246 */ /* 0x001fca000380010f */
[----:B------:R-:W-:Y:S04]  /*1440*/  STS [R6+0x2080], R15 ;  /* 0x0020800f06007388 */ /* 0x000fe80000000800 */
[----:B------:R-:W-:Y:S04]  /*1450*/  LDS R8, [R0+-0x1fbc] ;  /* 0xffe0440000087984 */ /* 0x000fe80000000800 */
[----:B------:R-:W0:Y:S02]  /*1460*/  LDS R10, [R7+0x100] ;  /* 0x00010000070a7984 */ /* 0x000e240000000800 */
        /* <DEDUP_REMOVED lines=202> */
[----:B------:R0:W2:Y:S02]  /*2110*/  LDS R10, [R7+0xf80] ;  /* 0x000f8000070a7984 */ /* 0x0000a40000000800 */
[----:B0-----:R-:W-:Y:S01]  /*2120*/  VIADD R7, R7, 0x2000 ;  /* 0x0000200007077836 */ /* 0x001fe20000000000 */
[----:B--2---:R-:W-:-:S05]  /*2130*/  VIADDMNMX R9, R10, R8, R9, PT ;  /* 0x000000080a097246 */ /* 0x004fca0003800109 */
[----:B------:R-:W-:Y:S04]  /*2140*/  STS [R6+0x80], R9 ;  /* 0x0000800906007388 */ /* 0x000fe80000000800 */
[----:B------:R0:W2:Y:S02]  /*2150*/  LDS R8, [R0+0x7c] ;  /* 0x00007c0000087984 */ /* 0x0000a40000000800 */
[----:B0-----:R-:W-:Y:S01]  /*2160*/  VIADD R0, R0, 0x80 ;  /* 0x0000008000007836 */ /* 0x001fe20000000000 */
[----:B--2---:R-:W-:-:S05]  /*2170*/  VIADDMNMX R15, R10, R8, R15, PT ;  /* 0x000000080a0f7246 */ /* 0x004fca000380010f */
[----:B------:R0:W-:Y:S01]  /*2180*/  STS [R6+0x2080], R15 ;  /* 0x0020800f06007388 */ /* 0x0001e20000000800 */
[----:B------:R-:W-:Y:S05]  /*2190*/  BRA.U UP0, `(.L_x_3) ;  /* 0xffffffe100ec7547 */ /* 0x000fea000b83ffff */
[----:B------:R-:W-:Y:S05]  /*21a0*/  BRA `(.L_x_4) ;  /* 0x0000001c00347947 */ /* 0x000fea0003800000 */
.L_x_2:
[----:B------:R1:W2:Y:S01]  /*21b0*/  LDS R11, [R6] ;  /* 0x00000000060b7984 */ /* 0x0002a20000000800 */
[----:B------:R-:W-:Y:S01]  /*21c0*/  LEA R7, R0, UR5, 0x2 ;  /* 0x0000000500077c11 */ /* 0x000fe2000f8e10ff */
[----:B------:R-:W-:Y:S01]  /*21d0*/  VIADD R0, R17, 0x2000 ;  /* 0x0000200011007836 */ /* 0x000fe20000000000 */
[----:B------:R-:W-:Y:S01]  /*21e0*/  UMOV UR4, 0x2000 ;  /* 0x0000200000047882 */ /* 0x000fe20000000000 */
[----:B0-----:R1:W0:Y:S02]  /*21f0*/  LDS R13, [R6+0x2000] ;  /* 0x00200000060d7984 */ /* 0x0012240000000800 */
[----:B------:R-:W-:Y:S02]  /*2200*/  VIADD R7, R7, 0x1000 ;  /* 0x0000100007077836 */ /* 0x000fe40000000000 */
[----:B------:R1:W3:Y:S04]  /*2210*/  LDS R9, [R6+0x80] ;  /* 0x0000800006097984 */ /* 0x0002e80000000800 */
[----:B------:R1:W4:Y:S02]  /*2220*/  LDS R15, [R6+0x2080] ;  /* 0x00208000060f7984 */ /* 0x0003240000000800 */
.L_x_5:
[----:B------:R-:W-:Y:S01]  /*2230*/  LDS R8, [R0+-0x2000] ;  /* 0xffe0000000087984 */ /* 0x000fe20000000800 */
[----:B------:R-:W-:-:S03]  /*2240*/  UIADD3 UR4, UPT, UPT, UR4, 0x80, URZ ;  /* 0x0000008004047890 */ /* 0x000fc6000fffe0ff */
[----:B------:R-:W2:Y:S01]  /*2250*/  LDS R10, [R7+-0x1000] ;  /* 0xfff00000070a7984 */ /* 0x000ea20000000800 */
[----:B------:R-:W-:Y:S01]  /*2260*/  UISETP.NE.AND UP0, UPT, UR4, 0x2100, UPT ;  /* 0x000021000400788c */ /* 0x000fe2000bf05270 */
[----:B--2---:R-:W-:-:S05]  /*2270*/  VIADDMNMX R11, R10, R8, R11, PT ;  /* 0x000000080a0b7246 */ /* 0x004fca000380010b */
[----:B------:R-:W-:Y:S04]  /*2280*/  STS [R6], R11 ;  /* 0x0000000b06007388 */ /* 0x000fe80000000800 */
[----:B------:R-:W-:Y:S04]  /*2290*/  LDS R10, [R0] ;  /* 0x00000000000a7984 */ /* 0x000fe80000000800 */
[----:B0-----:R-:W0:Y:S02]  /*22a0*/  LDS R12, [R7+-0x1000] ;  /* 0xfff00000070c7984 */ /* 0x001e240000000800 */
[----:B0-----:R-:W-:-:S05]  /*22b0*/  VIADDMNMX R13, R12, R10, R13, PT ;  /* 0x0000000a0c0d7246 */ /* 0x001fca000380010d */
[----:B------:R-:W-:Y:S04]  /*22c0*/  STS [R6+0x2000], R13 ;  /* 0x0020000d06007388 */ /* 0x000fe80000000800 */
[----:B------:R-:W3:Y:S02]  /*22d0*/  LDS R12, [R7+-0xf80] ;  /* 0xfff08000070c7984 */ /* 0x000ee40000000800 */
[----:B---3--:R-:W-:-:S05]  /*22e0*/  VIADDMNMX R9, R12, R8, R9, PT ;  /* 0x000000080c097246 */ /* 0x008fca0003800109 */
[----:B------:R-:W-:Y:S04]  /*22f0*/  STS [R6+0x80], R9 ;  /* 0x0000800906007388 */ /* 0x000fe80000000800 */
[----:B------:R-:W4:Y:S02]  /*2300*/  LDS R8, [R7+-0xf80] ;  /* 0xfff0800007087984 */ /* 0x000f240000000800 */
[----:B----4-:R-:W-:-:S05]  /*2310*/  VIADDMNMX R15, R8, R10, R15, PT ;  /* 0x0000000a080f7246 */ /* 0x010fca000380010f */
[----:B------:R-:W-:Y:S04]  /*2320*/  STS [R6+0x2080], R15 ;  /* 0x0020800f06007388 */ /* 0x000fe80000000800 */
[----:B------:R-:W-:Y:S04]  /*2330*/  LDS R8, [R0+-0x1ffc] ;  /* 0xffe0040000087984 */ /* 0x000fe80000000800 */
[----:B------:R-:W0:Y:S02]  /*2340*/  LDS R10, [R7+-0xf00] ;  /* 0xfff10000070a7984 */ /* 0x000e240000000800 */
[----:B0-----:R-:W-:-:S05]  /*2350*/  VIADDMNMX R11, R10, R8, R11, PT ;  /* 0x000000080a0b7246 */ /* 0x001fca000380010b */
[----:B------:R-:W-:Y:S04]  /*2360*/  STS [R6], R11 ;  /* 0x0000000b06007388 */ /* 0x000fe80000000800 */
[----:B------:R-:W-:Y:S04]  /*2370*/  LDS R10, [R0+0x4] ;  /* 0x00000400000a7984 */ /* 0x000fe80000000800 */
[----:B------:R-:W0:Y:S02]  /*2380*/  LDS R12, [R7+-0xf00] ;  /* 0xfff10000070c7984 */ /* 0x000e240000000800 */
[----:B0-----:R-:W-:-:S05]  /*2390*/  VIADDMNMX R13, R12, R10, R13, PT ;  /* 0x0000000a0c0d7246 */ /* 0x001fca000380010d */
[----:B------:R-:W-:Y:S04]  /*23a0*/  STS [R6+0x2000], R13 ;  /* 0x0020000d06007388 */ /* 0x000fe80000000800 */
[----:B------:R-:W0:Y:S02]  /*23b0*/  LDS R12, [R7+-0xe80] ;  /* 0xfff18000070c7984 */ /* 0x000e240000000800 */
[----:B0-----:R-:W-:-:S05]  /*23c0*/  VIADDMNMX R9, R12, R8, R9, PT ;  /* 0x000000080c097246 */ /* 0x001fca0003800109 */
[----:B------:R-:W-:Y:S04]  /*23d0*/  STS [R6+0x80], R9 ;  /* 0x0000800906007388 */ /* 0x000fe80000000800 */
[----:B------:R-:W0:Y:S02]  /*23e0*/  LDS R8, [R7+-0xe80] ;  /* 0xfff1800007087984 */ /* 0x000e240000000800 */
[----:B0-----:R-:W-:-:S05]  /*23f0*/  VIADDMNMX R15, R8, R10, R15, PT ;  /* 0x0000000a080f7246 */ /* 0x001fca000380010f */
        /* <DEDUP_REMOVED lines=198> */
[----:B------:R-:W0:Y:S02]  /*3060*/  LDS R10, [R7] ;  /* 0x00000000070a7984 */ /* 0x000e240000000800 */
[----:B0-----:R-:W-:-:S05]  /*3070*/  VIADDMNMX R11, R10, R8, R11, PT ;  /* 0x000000080a0b7246 */ /* 0x001fca000380010b */
[----:B------:R-:W-:Y:S04]  /*3080*/  STS [R6], R11 ;  /* 0x0000000b06007388 */ /* 0x000fe80000000800 */
[----:B------:R-:W-:Y:S04]  /*3090*/  LDS R10, [R0+0x40] ;  /* 0x00004000000a7984 */ /* 0x000fe80000000800 */
[----:B------:R-:W0:Y:S02]  /*30a0*/  LDS R12, [R7] ;  /* 0x00000000070c7984 */ /* 0x000e240000000800 */
[----:B0-----:R-:W-:-:S05]  /*30b0*/  VIADDMNMX R13, R12, R10, R13, PT ;  /* 0x0000000a0c0d7246 */ /* 0x001fca000380010d */
[----:B------:R-:W-:Y:S04]  /*30c0*/  STS [R6+0x2000], R13 ;  /* 0x0020000d06007388 */ /* 0x000fe80000000800 */
        /* <DEDUP_REMOVED lines=10> */
[----:B------:R-:W-:Y:S04]  /*3170*/  LDS R10, [R0+0x44] ;  /* 0x00004400000a7984 */ /* 0x000fe80000000800 */
[----:B------:R-:W0:Y:S02]  /*3180*/  LDS R12, [R7+0x100] ;  /* 0x00010000070c7984 */ /* 0x000e240000000800 */
        /* <DEDUP_REMOVED lines=194> */
[----:B------:R0:W-:Y:S04]  /*3db0*/  LDS R10, [R0+0x7c] ;  /* 0x00007c00000a7984 */ /* 0x0001e80000000800 */
[----:B------:R-:W2:Y:S01]  /*3dc0*/  LDS R12, [R7+0xf00] ;  /* 0x000f0000070c7984 */ /* 0x000ea20000000800 */
[----:B0-----:R-:W-:Y:S01]  /*3dd0*/  VIADD R0, R0, 0x80 ;  /* 0x0000008000007836 */ /* 0x001fe20000000000 */
[----:B--2---:R-:W-:-:S05]  /*3de0*/  VIADDMNMX R13, R12, R10, R13, PT ;  /* 0x0000000a0c0d7246 */ /* 0x004fca000380010d */
[----:B------:R-:W-:Y:S04]  /*3df0*/  STS [R6+0x2000], R13 ;  /* 0x0020000d06007388 */ /* 0x000fe80000000800 */
[----:B------:R-:W0:Y:S02]  /*3e00*/  LDS R12, [R7+0xf80] ;  /* 0x000f8000070c7984 */ /* 0x000e240000000800 */
[----:B0-----:R-:W-:-:S05]  /*3e10*/  VIADDMNMX R9, R12, R8, R9, PT ;  /* 0x000000080c097246 */ /* 0x001fca0003800109 */
[----:B------:R-:W-:Y:S04]  /*3e20*/  STS [R6+0x80], R9 ;  /* 0x0000800906007388 */ /* 0x000fe80000000800 */
[----:B------:R0:W2:Y:S02]  /*3e30*/  LDS R8, [R7+0xf80] ;  /* 0x000f800007087984 */ /* 0x0000a40000000800 */
[----:B0-----:R-:W-:Y:S01]  /*3e40*/  VIADD R7, R7, 0x2000 ;  /* 0x0000200007077836 */ /* 0x001fe20000000000 */
[----:B--2---:R-:W-:-:S05]  /*3e50*/  VIADDMNMX R15, R8, R10, R15, PT ;  /* 0x0000000a080f7246 */ /* 0x004fca000380010f */
[----:B------:R0:W-:Y:S01]  /*3e60*/  STS [R6+0x2080], R15 ;  /* 0x0020800f06007388 */ /* 0x0001e20000000800 */
[----:B------:R-:W-:Y:S05]  /*3e70*/  BRA.U UP0, `(.L_x_5) ;  /* 0xffffffe100ec7547 */ /* 0x000fea000b83ffff */
.L_x_4:
[----:B------:R-:W-:Y:S04]  /*3e80*/  STG.E desc[UR8][R4.64], R11 ;  /* 0x0000000b04007986 */ /* 0x000fe8000c101908 */
[----:B------:R-:W-:Y:S04]  /*3e90*/  STG.E desc[UR8][R2.64], R13 ;  /* 0x0000000d02007986 */ /* 0x000fe8000c101908 */
[----:B------:R-:W-:Y:S04]  /*3ea0*/  STG.E desc[UR8][R4.64+0x80], R9 ;  /* 0x0000800904007986 */ /* 0x000fe8000c101908 */
[----:B------:R-:W-:Y:S01]  /*3eb0*/  STG.E desc[UR8][R2.64+0x80], R15 ;  /* 0x0000800f02007986 */ /* 0x000fe2000c101908 */
[----:B------:R-:W-:Y:S05]  /*3ec0*/  EXIT ;  /* 0x000000000000794d */ /* 0x000fea0003800000 */
.L_x_6:
        /* <DEDUP_REMOVED lines=11> */
.L_x_10:


//--------------------- .text._Z26blockedFloydWarshallPhase1iiPim --------------------------
	.section	.text._Z26blockedFloydWarshallPhase1iiPim,"ax",@progbits
	.align	128
        .global         _Z26blockedFloydWarshallPhase1iiPim
        .type           _Z26blockedFloydWarshallPhase1iiPim,@function
        .size           _Z26blockedFloydWarshallPhase1iiPim,(.L_x_11 - _Z26blockedFloydWarshallPhase1iiPim)
        .other          _Z26blockedFloydWarshallPhase1iiPim,@"STO_CUDA_ENTRY STV_DEFAULT"
_Z26blockedFloydWarshallPhase1iiPim:
.text._Z26blockedFloydWarshallPhase1iiPim:
[----:B------:R-:W-:Y:S01]  /*0000*/  LDC R1, c[0x0][0x37c] ;  /* 0x0000df00ff017b82 */ /* 0x000fe20000000800 */
[----:B------:R-:W0:Y:S07]  /*0010*/  S2R R10, SR_TID.Y ;  /* 0x00000000000a7919 */ /* 0x000e2e0000002200 */
[----:B------:R-:W0:Y:S01]  /*0020*/  LDC R3, c[0x0][0x384] ;  /* 0x0000e100ff037b82 */ /* 0x000e220000000800 */
[----:B------:R-:W1:Y:S01]  /*0030*/  LDCU.64 UR4, c[0x0][0x390] ;  /* 0x00007200ff0477ac */ /* 0x000e620008000a00 */
[----:B------:R-:W2:Y:S01]  /*0040*/  S2R R0, SR_TID.X ;  /* 0x0000000000007919 */ /* 0x000ea20000002100 */
[----:B------:R-:W3:Y:S01]  /*0050*/  LDCU.64 UR8, c[0x0][0x388] ;  /* 0x00007100ff0877ac */ /* 0x000ee20008000a00 */
[----:B------:R-:W4:Y:S01]  /*0060*/  LDCU.64 UR6, c[0x0][0x358] ;  /* 0x00006b00ff0677ac */ /* 0x000f220008000a00 */
[----:B0-----:R-:W-:-:S04]  /*0070*/  IMAD R7, R3, 0x40, R10 ;  /* 0x0000004003077824 */ /* 0x001fc800078e020a */
[----:B------:R-:W-:Y:S01]  /*0080*/  VIADD R5, R7, 0x20 ;  /* 0x0000002007057836 */ /* 0x000fe20000000000 */
[----:B------:R-:W-:Y:S01]  /*0090*/  SHF.R.S32.HI R4, RZ, 0x1f, R7 ;  /* 0x0000001fff047819 */ /* 0x000fe20000011407 */
[----:B--2---:R-:W-:-:S04]  /*00a0*/  IMAD R2, R3, 0x40, R0 ;  /* 0x0000004003027824 */ /* 0x004fc800078e0200 */
[----:B-1----:R-:W-:Y:S01]  /*00b0*/  IMAD R6, R4, UR4, RZ ;  /* 0x0000000404067c24 */ /* 0x002fe2000f8e02ff */
[----:B------:R-:W-:Y:S02]  /*00c0*/  SHF.R.S32.HI R4, RZ, 0x1f, R5 ;  /* 0x0000001fff047819 */ /* 0x000fe40000011405 */
[----:B------:R-:W-:Y:S01]  /*00d0*/  SHF.R.S32.HI R3, RZ, 0x1f, R2 ;  /* 0x0000001fff037819 */ /* 0x000fe20000011402 */
[----:B------:R-:W-:Y:S02]  /*00e0*/  IMAD R11, R7, UR5, R6 ;  /* 0x00000005070b7c24 */ /* 0x000fe4000f8e0206 */
[----:B------:R-:W-:Y:S02]  /*00f0*/  IMAD R4, R4, UR4, RZ ;  /* 0x0000000404047c24 */ /* 0x000fe4000f8e02ff */
[----:B------:R-:W-:-:S04]  /*0100*/  IMAD.WIDE.U32 R8, R5, UR4, R2 ;  /* 0x0000000405087c25 */ /* 0x000fc8000f8e0002 */
[----:B------:R-:W-:-:S04]  /*0110*/  IMAD.WIDE.U32 R6, R7, UR4, R2 ;  /* 0x0000000407067c25 */ /* 0x000fc8000f8e0002 */
[----:B------:R-:W-:Y:S01]  /*0120*/  IMAD R5, R5, UR5, R4 ;  /* 0x0000000505057c24 */ /* 0x000fe2000f8e0204 */
[----:B---3--:R-:W-:Y:S01]  /*0130*/  LEA R2, P0, R6, UR8, 0x2 ;  /* 0x0000000806027c11 */ /* 0x008fe2000f8010ff */
[----:B------:R-:W-:Y:S01]  /*0140*/  IMAD.IADD R3, R7, 0x1, R11 ;  /* 0x0000000107037824 */ /* 0x000fe200078e020b */
[----:B------:R-:W-:Y:S01]  /*0150*/  LEA R4, P1, R8, UR8, 0x2 ;  /* 0x0000000808047c11 */ /* 0x000fe2000f8210ff */
[----:B------:R-:W-:-:S03]  /*0160*/  IMAD.IADD R5, R9, 0x1, R5 ;  /* 0x0000000109057824 */ /* 0x000fc600078e0205 */
[----:B------:R-:W-:Y:S02]  /*0170*/  LEA.HI.X R3, R6, UR9, R3, 0x2, P0 ;  /* 0x0000000906037c11 */ /* 0x000fe400080f1403 */
[----:B------:R-:W-:-:S03]  /*0180*/  LEA.HI.X R5, R8, UR9, R5, 0x2, P1 ;  /* 0x0000000908057c11 */ /* 0x000fc600088f1405 */
[----:B----4-:R-:W2:Y:S04]  /*0190*/  LDG.E R9, desc[UR6][R2.64] ;  /* 0x0000000602097981 */ /* 0x010ea8000c1e1900 */
[----:B------:R-:W3:Y:S04]  /*01a0*/  LDG.E R11, desc[UR6][R4.64] ;  /* 0x00000006040b7981 */ /* 0x000ee8000c1e1900 */
[----:B------:R-:W4:Y:S04]  /*01b0*/  LDG.E R13, desc[UR6][R2.64+0x80] ;  /* 0x00008006020d7981 */ /* 0x000f28000c1e1900 */
[----:B------:R-:W5:Y:S01]  /*01c0*/  LDG.E R15, desc[UR6][R4.64+0x80] ;  /* 0x00008006040f7981 */ /* 0x000f62000c1e1900 */
[----:B------:R-:W0:Y:S01]  /*01d0*/  S2UR UR5, SR_CgaCtaId ;  /* 0x00000000000579c3 */ /* 0x000e220000008800 */
[----:B------:R-:W-:Y:S01]  /*01e0*/  UMOV UR4, 0x400 ;  /* 0x0000040000047882 */ /* 0x000fe20000000000 */
[----:B------:R-:W-:Y:S01]  /*01f0*/  IMAD.MOV.U32 R8, RZ, RZ, RZ ;  /* 0x000000ffff087224 */ /* 0x000fe200078e00ff */
[----:B0-----:R-:W-:-:S06]  /*0200*/  ULEA UR4, UR5, UR4, 0x18 ;  /* 0x0000000405047291 */ /* 0x001fcc000f8ec0ff */
[----:B------:R-:W-:-:S05]  /*0210*/  LEA R7, R10, UR4, 0x8 ;  /* 0x000000040a077c11 */ /* 0x000fca000f8e40ff */
[----:B------:R-:W-:-:S05]  /*0220*/  IMAD R6, R0, 0x4, R7 ;  /* 0x0000000400067824 */ /* 0x000fca00078e0207 */
[----:B--2---:R0:W-:Y:S04]  /*0230*/  STS [R6], R9 ;  /* 0x0000000906007388 */ /* 0x0041e80000000800 */
[----:B---3--:R0:W-:Y:S04]  /*0240*/  STS [R6+0x2000], R11 ;  /* 0x0020000b06007388 */ /* 0x0081e80000000800 */
[----:B----4-:R0:W-:Y:S04]  /*0250*/  STS [R6+0x80], R13 ;  /* 0x0000800d06007388 */ /* 0x0101e80000000800 */
[----:B-----5:R0:W-:Y:S01]  /*0260*/  STS [R6+0x2080], R15 ;  /* 0x0020800f06007388 */ /* 0x0201e20000000800 */
[----:B------:R-:W-:Y:S06]  /*0270*/  BAR.SYNC.DEFER_BLOCKING 0x0 ;  /* 0x0000000000007b1d */ /* 0x000fec0000010000 */
.L_x_7:
[C---:B0-----:R-:W-:Y:S01]  /*0280*/  LEA R11, R8.reuse, UR4, 0x8 ;  /* 0x00000004080b7c11 */ /* 0x041fe2000f8e40ff */
[C---:B------:R-:W-:Y:S02]  /*0290*/  IMAD R9, R8.reuse, 0x4, R7 ;  /* 0x0000000408097824 */ /* 0x040fe400078e0207 */
[----:B------:R-:W-:Y:S02]  /*02a0*/  VIADD R8, R8, 0x20 ;  /* 0x0000002008087836 */ /* 0x000fe40000000000 */
[----:B------:R-:W-:Y:S01]  /*02b0*/  IMAD R10, R0, 0x4, R11 ;  /* 0x00000004000a7824 */ /* 0x000fe200078e020b */
[----:B------:R-:W-:Y:S02]  /*02c0*/  LDS R12, [R9] ;  /* 0x00000000090c7984 */ /* 0x000fe40000000800 */
[----:B------:R-:W-:Y:S02]  /*02d0*/  ISETP.NE.AND P0, PT, R8, 0x40, PT ;  /* 0x000000400800780c */ /* 0x000fe40003f05270 */
[----:B------:R-:W-:Y:S04]  /*02e0*/  LDS R11, [R6] ;  /* 0x00000000060b7984 */ /* 0x000fe80000000800 */
[----:B-1----:R-:W0:Y:S02]  /*02f0*/  LDS R13, [R10] ;  /* 0x000000000a0d7984 */ /* 0x002e240000000800 */
[----:B0-----:R-:W-:-:S02]  /*0300*/  VIADDMNMX R11, R13, R12, R11, PT ;  /* 0x0000000c0d0b7246 */ /* 0x001fc4000380010b */
[----:B------:R-:W-:Y:S04]  /*0310*/  LDS R12, [R6+0x2000] ;  /* 0x00200000060c7984 */ /* 0x000fe80000000800 */
[----:B------:R-:W-:Y:S04]  /*0320*/  STS [R6], R11 ;  /* 0x0000000b06007388 */ /* 0x000fe80000000800 */
[----:B------:R-:W-:Y:S04]  /*0330*/  LDS R13, [R9+0x2000] ;  /* 0x00200000090d7984 */ /* 0x000fe80000000800 */
[----:B------:R-:W0:Y:S02]  /*0340*/  LDS R14, [R10] ;  /* 0x000000000a0e7984 */ /* 0x000e240000000800 */
[----:B0-----:R-:W-:-:S02]  /*0350*/  VIADDMNMX R13, R14, R13, R12, PT ;  /* 0x0000000d0e0d7246 */ /* 0x001fc4000380010c */
[----:B------:R-:W-:Y:S04]  /*0360*/  LDS R12, [R6+0x80] ;  /* 0x00008000060c7984 */ /* 0x000fe80000000800 */
[----:B------:R-:W-:Y:S04]  /*0370*/  STS [R6+0x2000], R13 ;  /* 0x0020000d06007388 */ /* 0x000fe80000000800 */
[----:B------:R-:W-:Y:S04]  /*0380*/  LDS R15, [R9] ;  /* 0x00000000090f7984 */ /* 0x000fe80000000800 */
[----:B------:R-:W0:Y:S02]  /*0390*/  LDS R14, [R10+0x80] ;  /* 0x000080000a0e7984 */ /* 0x000e240000000800 */
[----:B0-----:R-:W-:-:S02]  /*03a0*/  VIADDMNMX R15, R14, R15, R12, PT ;  /* 0x0000000f0e0f7246 */ /* 0x001fc4000380010c */
[----:B------:R-:W-:Y:S04]  /*03b0*/  LDS R12, [R6+0x2080] ;  /* 0x00208000060c7984 */ /* 0x000fe80000000800 */
[----:B------:R-:W-:Y:S04]  /*03c0*/  STS [R6+0x80], R15 ;  /* 0x0000800f06007388 */ /* 0x000fe80000000800 */
[----:B------:R-:W-:Y:S04]  /*03d0*/  LDS R11, [R9+0x2000] ;  /* 0x00200000090b7984 */ /* 0x000fe80000000800 */
[----:B------:R-:W0:Y:S02]  /*03e0*/  LDS R14, [R10+0x80] ;  /* 0x000080000a0e7984 */ /* 0x000e240000000800 */
[----:B0-----:R-:W-:-:S05]  /*03f0*/  VIADDMNMX R11, R14, R11, R12, PT ;  /* 0x0000000b0e0b7246 */ /* 0x001fca000380010c */
[----:B------:R-:W-:Y:S01]  /*0400*/  STS [R6+0x2080], R11 ;  /* 0x0020800b06007388 */ /* 0x000fe20000000800 */
[----:B------:R-:W-:Y:S06]  /*0410*/  BAR.SYNC.DEFER_BLOCKING 0x0 ;  /* 0x0000000000007b1d */ /* 0x000fec0000010000 */
[----:B------:R-:W-:Y:S04]  /*0420*/  LDS R12, [R6] ;  /* 0x00000000060c7984 */ /* 0x000fe80000000800 */
[----:B------:R-:W-:Y:S04]  /*0430*/  LDS R13, [R9+0x4] ;  /* 0x00000400090d7984 */ /* 0x000fe80000000800 */
[----:B------:R-:W0:Y:S04]  /*0440*/  LDS R14, [R10+0x100] ;  /* 0x000100000a0e7984 */ /* 0x000e280000000800 */
[----:B------:R-:W-:Y:S01]  /*0450*/  LDS R11, [R6+0x80] ;  /* 0x00008000060b7984 */ /* 0x000fe20000000800 */
[----:B0-----:R-:W-:-:S03]  /*0460*/  VIADDMNMX R13, R14, R13, R12, PT ;  /* 0x0000000d0e0d7246 */ /* 0x001fc6000380010c */
[----:B------:R-:W-:Y:S04]  /*0470*/  LDS R12, [R6+0x2000] ;  /* 0x00200000060c7984 */ /* 0x000fe80000000800 */
[----:B------:R-:W-:Y:S04]  /*0480*/  STS [R6], R13 ;  /* 0x0000000d06007388 */ /* 0x000fe80000000800 */
[----:B------:R-:W-:Y:S04]  /*0490*/  LDS R15, [R9+0x2004] ;  /* 0x00200400090f7984 */ /* 0x000fe80000000800 */
[----:B------:R-:W0:Y:S02]  /*04a0*/  LDS R14, [R10+0x100] ;  /* 0x000100000a0e7984 */ /* 0x000e240000000800 */
[----:B0-----:R-:W-:-:S05]  /*04b0*/  VIADDMNMX R15, R14, R15, R12, PT ;  /* 0x0000000f0e0f7246 */ /* 0x001fca000380010c */
[----:B------:R-:W-:Y:S04]  /*04c0*/  STS [R6+0x2000], R15 ;  /* 0x0020000f06007388 */ /* 0x000fe80000000800 */
[----:B------:R-:W-:Y:S04]  /*04d0*/  LDS R12, [R9+0x4] ;  /* 0x00000400090c7984 */ /* 0x000fe80000000800 */
        /* <DEDUP_REMOVED lines=11> */
[----:B------:R-:W0:Y:S02]  /*0590*/  LDS R14, [R10+0x200] ;  /* 0x000200000a0e7984 */ /* 0x000e240000000800 */
[----:B0-----:R-:W-:-:S02]  /*05a0*/  VIADDMNMX R15, R14, R15, R12, PT ;  /* 0x0000000f0e0f7246 */ /* 0x001fc4000380010c */
[----:B------:R-:W-:Y:S04]  /*05b0*/  LDS R12, [R6+0x2000] ;  /* 0x00200000060c7984 */ /* 0x000fe80000000800 */
[----:B------:R-:W-:Y:S04]  /*05c0*/  STS [R6], R15 ;  /* 0x0000000f06007388 */ /* 0x000fe80000000800 */
[----:B------:R-:W-:Y:S04]  /*05d0*/  LDS R11, [R9+0x2008] ;  /* 0x00200800090b7984 */ /* 0x000fe80000000800 */
[----:B------:R-:W0:Y:S02]  /*05e0*/  LDS R14, [R10+0x200] ;  /* 0x000200000a0e7984 */ /* 0x000e240000000800 */
[----:B0-----:R-:W-:-:S02]  /*05f0*/  VIADDMNMX R11, R14, R11, R12, PT ;  /* 0x0000000b0e0b7246 */ /* 0x001fc4000380010c */
[----:B------:R-:W-:Y:S04]  /*0600*/  LDS R12, [R6+0x80] ;  /* 0x00008000060c7984 */ /* 0x000fe80000000800 */
        /* <DEDUP_REMOVED lines=618> */
[----:B------:R1:W-:Y:S01]  /*2cb0*/  STS [R6+0x2080], R13 ;  /* 0x0020800d06007388 */ /* 0x0003e20000000800 */
[----:B------:R-:W-:Y:S06]  /*2cc0*/  BAR.SYNC.DEFER_BLOCKING 0x0 ;  /* 0x0000000000007b1d */ /* 0x000fec0000010000 */
[----:B------:R-:W-:Y:S05]  /*2cd0*/  @P0 BRA `(.L_x_7) ;  /* 0xffffffd400680947 */ /* 0x000fea000383ffff */
[----:B------:R-:W0:Y:S04]  /*2ce0*/  LDS R7, [R6] ;  /* 0x0000000006077984 */ /* 0x000e280000000800 */
[----:B------:R-:W2:Y:S04]  /*2cf0*/  LDS R9, [R6+0x2000] ;  /* 0x0020000006097984 */ /* 0x000ea80000000800 */
[----:B------:R-:W3:Y:S04]  /*2d00*/  LDS R11, [R6+0x80] ;  /* 0x00008000060b7984 */ /* 0x000ee80000000800 */
[----:B-1----:R-:W1:Y:S04]  /*2d10*/  LDS R13, [R6+0x2080] ;  /* 0x00208000060d7984 */ /* 0x002e680000000800 */
[----:B0-----:R-:W-:Y:S04]  /*2d20*/  STG.E desc[UR6][R2.64], R7 ;  /* 0x0000000702007986 */ /* 0x001fe8000c101906 */
[----:B--2---:R-:W-:Y:S04]  /*2d30*/  STG.E desc[UR6][R4.64], R9 ;  /* 0x0000000904007986 */ /* 0x004fe8000c101906 */
[----:B---3--:R-:W-:Y:S04]  /*2d40*/  STG.E desc[UR6][R2.64+0x80], R11 ;  /* 0x0000800b02007986 */ /* 0x008fe8000c101906 */
[----:B-1----:R-:W-:Y:S01]  /*2d50*/  STG.E desc[UR6][R4.64+0x80], R13 ;  /* 0x0000800d04007986 */ /* 0x002fe2000c101906 */
[----:B------:R-:W-:Y:S05]  /*2d60*/  EXIT ;  /* 0x000000000000794d */ /* 0x000fea0003800000 */
.L_x_8:
        /* <DEDUP_REMOVED lines=9> */
.L_x_11:


//--------------------- .nv.shared._Z26blockedFloydWarshallPhase3iiPim --------------------------
	.section	.nv.shared._Z26blockedFloydWarshallPhase3iiPim,"aw",@nobits
	.sectionflags	@""
	.align	4
.nv.shared._Z26blockedFloydWarshallPhase3iiPim:
	.zero		50176


//--------------------- .nv.shared.reserved.0     --------------------------
	.section	.nv.shared.reserved.0,"aw",@nobits
	.weak		__nv_reservedSMEM_offset_0_alias
	.size		__nv_reservedSMEM_offset_0_alias, 0, 64
	.other		__nv_reservedSMEM_offset_0_alias,@"STO_CUDA_RESERVED_SHARED STV_DEFAULT"
__nv_reservedSMEM_offset_0_alias:
	.zero		0
	.zero		64


//--------------------- .nv.shared._Z26blockedFloydWarshallPhase2iiPim --------------------------
	.section	.nv.shared._Z26blockedFloydWarshallPhase2iiPim,"aw",@nobits
	.sectionflags	@""
	.align	4
.nv.shared._Z26blockedFloydWarshallPhase2iiPim:
	.zero		33792


//--------------------- .nv.shared._Z26blockedFloydWarshallPhase1iiPim --------------------------
	.section	.nv.shared._Z26blockedFloydWarshallPhase1iiPim,"aw",@nobits
	.sectionflags	@""
	.align	4
.nv.shared._Z26blockedFloydWarshallPhase1iiPim:
	.zero		17408


//--------------------- .nv.constant0._Z26blockedFloydWarshallPhase3iiPim --------------------------
	.section	.nv.constant0._Z26blockedFloydWarshallPhase3iiPim,"a",@progbits
	.sectionflags	@""
	.align	4
.nv.constant0._Z26blockedFloydWarshallPhase3iiPim:
	.zero		920


//--------------------- .nv.constant0._Z26blockedFloydWarshallPhase2iiPim --------------------------
	.section	.nv.constant0._Z26blockedFloydWarshallPhase2iiPim,"a",@progbits
	.sectionflags	@""
	.align	4
.nv.constant0._Z26blockedFloydWarshallPhase2iiPim:
	.zero		920


//--------------------- .nv.constant0._Z26blockedFloydWarshallPhase1iiPim --------------------------
	.section	.nv.constant0._Z26blockedFloydWarshallPhase1iiPim,"a",@progbits
	.sectionflags	@""
	.align	4
.nv.constant0._Z26blockedFloydWarshallPhase1iiPim:
	.zero		920


//--------------------- SYMBOLS --------------------------

	.type		.nv.reservedSmem.offset0,@object
	.size		.nv.reservedSmem.offset0,0x4
	.type		.nv.reservedSmem.cap,@object
	.size		.nv.reservedSmem.cap,0x4
